	.target	sm_100a

	.elftype	@"ET_EXEC"


//--------------------- .note.nv.tkinfo           --------------------------
	.section	.note.nv.tkinfo,"",@"SHT_NOTE"
	.sectionflags	@"SHF_NOTE_NV_TKINFO"
	.tkinfo
        /*0018*/ 	.word	0x00000002
        /*0030*/ 	.string	""
        /*0030*/ 	.string	"ptxas"
        /*0030*/ 	.string	"Cuda compilation tools, release 13.0, V13.0.88"
        /*0030*/ 	.string	"Build cuda_13.0.r13.0/compiler.36424714_0"
        /*0030*/ 	.string	"-arch sm_100a -m 64 "



//--------------------- .note.nv.cuinfo           --------------------------
	.section	.note.nv.cuinfo,"",@"SHT_NOTE"
	.sectionflags	@"SHF_NOTE_NV_CUINFO"
        /*0018*/ 	.short	0x0002
        /*001a*/ 	.short	0x0064
        /*001c*/ 	.short	0x0082
	.zero		2


//--------------------- .nv.info                  --------------------------
	.section	.nv.info,"",@"SHT_CUDA_INFO"
	.align	4


	//----- nvinfo : EIATTR_REGCOUNT
	.align		4
        /*0000*/ 	.byte	0x04, 0x2f
        /*0002*/ 	.short	(.L_19 - .L_18)
	.align		4
.L_18:
        /*0004*/ 	.word	index@(_ZN7cutlass13device_kernelINS_4gemm6kernel13GemmUniversalIN4cute5tupleIJiiiiEEENS1_10collective13CollectiveMmaINS1_35MainloopSm100TmaUmmaWarpSpecializedILi72ELi2ELi4ENS5_IJNS4_1CILi2EEENSA_ILi4EEENSA_ILi1EEEEEEEENS5_IJNSA_ILi128EEENSA_ILi64EEENSA_ILi32EEEEEENS_12float_e4m3_tENS5_IJlSD_lEEESK_SL_NS4_8TiledMMAINS4_8MMA_AtomIJNS4_10MMA_TraitsINS4_25SM100_MMA_F8F6F4_2x1SM_SSEJSK_SK_fSG_SH_NS4_17integral_constantINS4_4UMMA5MajorELSS_0EEEST_NSQ_INSR_7ScaleInELSU_0EEESV_EEEEEENS4_6LayoutINS5_IJSD_SD_SD_EEENS5_IJNSA_ILi0EEES10_S10_EEEEENS5_IJNS4_10UnderscoreES13_S13_EEEEENS4_28SM100_TMA_2SM_LOAD_MULTICASTENS4_14ComposedLayoutINS4_7SwizzleILi1ELi4ELi3EEENS4_18smem_ptr_flag_bitsILi8EEENSY_INS5_IJNSA_ILi8EEESI_EEENS5_IJSI_SD_EEEEEEEvNS4_8identityENS4_18SM100_TMA_2SM_LOADES1G_vS1H_EENS_8epilogue10collective18CollectiveEpilogueINS1K_23Sm100TmaWarpSpecializedILi1ELi1ELi32ELb0ELb0EEEJNS5_IJSH_SH_SI_EEENS5_IJNSY_ISH_SD_EES1Q_EEESK_SL_SK_SL_NS1K_6fusion15FusionCallbacksIS1O_NS1S_17LinearCombinationISK_fSK_fLNS_15FloatRoundStyleE2EEES1P_S1R_JEEENS4_5SM1004TMEM4LOAD26SM100_TMEM_LOAD_32dp32b32xENS4_13SM90_TMA_LOADENS17_INS18_ILi2ELi4ELi3EEES1B_NSY_INS5_IJS1C_SH_EEENS5_IJSH_SD_EEEEEEENS4_39AutoVectorizingCopyWithAssumedAlignmentILi128EEENS4_14SM90_TMA_STOREES27_S29_S29_EEEvvEEEEvNT_6ParamsE)
        /*0008*/ 	.word	0x0000005a


	//----- nvinfo : EIATTR_FRAME_SIZE
	.align		4
.L_19:
        /*000c*/ 	.byte	0x04, 0x11
        /*000e*/ 	.short	(.L_21 - .L_20)
	.align		4
.L_20:
        /*0010*/ 	.word	index@($__internal_2_$__cuda_sm10x_tcgen05_guardrail_trap_unallocated_columns_being_dealloced)
        /*0014*/ 	.word	0x00000000


	//----- nvinfo : EIATTR_FRAME_SIZE
	.align		4
.L_21:
        /*0018*/ 	.byte	0x04, 0x11
        /*001a*/ 	.short	(.L_23 - .L_22)
	.align		4
.L_22:
        /*001c*/ 	.word	index@($__internal_1_$__cuda_sm10x_tcgen05_guardrail_trap_phase_invalid_during_alloc)
        /*0020*/ 	.word	0x00000000


	//----- nvinfo : EIATTR_FRAME_SIZE
	.align		4
.L_23:
        /*0024*/ 	.byte	0x04, 0x11
        /*0026*/ 	.short	(.L_25 - .L_24)
	.align		4
.L_24:
        /*0028*/ 	.word	index@($__internal_0_$__cuda_sm10x_tcgen05_guardrail_trap_col_being_dealloced_not_returned_by_alloc)
        /*002c*/ 	.word	0x00000000


	//----- nvinfo : EIATTR_FRAME_SIZE
	.align		4
.L_25:
        /*0030*/ 	.byte	0x04, 0x11
        /*0032*/ 	.short	(.L_27 - .L_26)
	.align		4
.L_26:
        /*0034*/ 	.word	index@(_ZN7cutlass13device_kernelINS_4gemm6kernel13GemmUniversalIN4cute5tupleIJiiiiEEENS1_10collective13CollectiveMmaINS1_35MainloopSm100TmaUmmaWarpSpecializedILi72ELi2ELi4ENS5_IJNS4_1CILi2EEENSA_ILi4EEENSA_ILi1EEEEEEEENS5_IJNSA_ILi128EEENSA_ILi64EEENSA_ILi32EEEEEENS_12float_e4m3_tENS5_IJlSD_lEEESK_SL_NS4_8TiledMMAINS4_8MMA_AtomIJNS4_10MMA_TraitsINS4_25SM100_MMA_F8F6F4_2x1SM_SSEJSK_SK_fSG_SH_NS4_17integral_constantINS4_4UMMA5MajorELSS_0EEEST_NSQ_INSR_7ScaleInELSU_0EEESV_EEEEEENS4_6LayoutINS5_IJSD_SD_SD_EEENS5_IJNSA_ILi0EEES10_S10_EEEEENS5_IJNS4_10UnderscoreES13_S13_EEEEENS4_28SM100_TMA_2SM_LOAD_MULTICASTENS4_14ComposedLayoutINS4_7SwizzleILi1ELi4ELi3EEENS4_18smem_ptr_flag_bitsILi8EEENSY_INS5_IJNSA_ILi8EEESI_EEENS5_IJSI_SD_EEEEEEEvNS4_8identityENS4_18SM100_TMA_2SM_LOADES1G_vS1H_EENS_8epilogue10collective18CollectiveEpilogueINS1K_23Sm100TmaWarpSpecializedILi1ELi1ELi32ELb0ELb0EEEJNS5_IJSH_SH_SI_EEENS5_IJNSY_ISH_SD_EES1Q_EEESK_SL_SK_SL_NS1K_6fusion15FusionCallbacksIS1O_NS1S_17LinearCombinationISK_fSK_fLNS_15FloatRoundStyleE2EEES1P_S1R_JEEENS4_5SM1004TMEM4LOAD26SM100_TMEM_LOAD_32dp32b32xENS4_13SM90_TMA_LOADENS17_INS18_ILi2ELi4ELi3EEES1B_NSY_INS5_IJS1C_SH_EEENS5_IJSH_SD_EEEEEEENS4_39AutoVectorizingCopyWithAssumedAlignmentILi128EEENS4_14SM90_TMA_STOREES27_S29_S29_EEEvvEEEEvNT_6ParamsE)
        /*0038*/ 	.word	0x00000000


	//----- nvinfo : EIATTR_MIN_STACK_SIZE
	.align		4
.L_27:
        /*003c*/ 	.byte	0x04, 0x12
        /*003e*/ 	.short	(.L_29 - .L_28)
	.align		4
.L_28:
        /*0040*/ 	.word	index@(_ZN7cutlass13device_kernelINS_4gemm6kernel13GemmUniversalIN4cute5tupleIJiiiiEEENS1_10collective13CollectiveMmaINS1_35MainloopSm100TmaUmmaWarpSpecializedILi72ELi2ELi4ENS5_IJNS4_1CILi2EEENSA_ILi4EEENSA_ILi1EEEEEEEENS5_IJNSA_ILi128EEENSA_ILi64EEENSA_ILi32EEEEEENS_12float_e4m3_tENS5_IJlSD_lEEESK_SL_NS4_8TiledMMAINS4_8MMA_AtomIJNS4_10MMA_TraitsINS4_25SM100_MMA_F8F6F4_2x1SM_SSEJSK_SK_fSG_SH_NS4_17integral_constantINS4_4UMMA5MajorELSS_0EEEST_NSQ_INSR_7ScaleInELSU_0EEESV_EEEEEENS4_6LayoutINS5_IJSD_SD_SD_EEENS5_IJNSA_ILi0EEES10_S10_EEEEENS5_IJNS4_10UnderscoreES13_S13_EEEEENS4_28SM100_TMA_2SM_LOAD_MULTICASTENS4_14ComposedLayoutINS4_7SwizzleILi1ELi4ELi3EEENS4_18smem_ptr_flag_bitsILi8EEENSY_INS5_IJNSA_ILi8EEESI_EEENS5_IJSI_SD_EEEEEEEvNS4_8identityENS4_18SM100_TMA_2SM_LOADES1G_vS1H_EENS_8epilogue10collective18CollectiveEpilogueINS1K_23Sm100TmaWarpSpecializedILi1ELi1ELi32ELb0ELb0EEEJNS5_IJSH_SH_SI_EEENS5_IJNSY_ISH_SD_EES1Q_EEESK_SL_SK_SL_NS1K_6fusion15FusionCallbacksIS1O_NS1S_17LinearCombinationISK_fSK_fLNS_15FloatRoundStyleE2EEES1P_S1R_JEEENS4_5SM1004TMEM4LOAD26SM100_TMEM_LOAD_32dp32b32xENS4_13SM90_TMA_LOADENS17_INS18_ILi2ELi4ELi3EEES1B_NSY_INS5_IJS1C_SH_EEENS5_IJSH_SD_EEEEEEENS4_39AutoVectorizingCopyWithAssumedAlignmentILi128EEENS4_14SM90_TMA_STOREES27_S29_S29_EEEvvEEEEvNT_6ParamsE)
        /*0044*/ 	.word	0x00000000
.L_29:


//--------------------- .nv.compat                --------------------------
	.section	.nv.compat,"",@"SHT_CUDA_COMPAT_INFO"
	.align	4
        /*0000*/ 	.byte	0x02, 0x09, 0x01, 0x00, 0x02, 0x02, 0x02, 0x00, 0x02, 0x05, 0x05, 0x00, 0x03, 0x07, 0x01, 0x01
        /*0010*/ 	.byte	0x02, 0x03, 0x01, 0x00, 0x02, 0x06, 0x01, 0x00, 0x04, 0x0b, 0x08, 0x00, 0x09, 0x00, 0x00, 0x00
        /*0020*/ 	.byte	0x00, 0x00, 0x00, 0x00


//--------------------- .nv.info._ZN7cutlass13device_kernelINS_4gemm6kernel13GemmUniversalIN4cute5tupleIJiiiiEEENS1_10collective13CollectiveMmaINS1_35MainloopSm100TmaUmmaWarpSpecializedILi72ELi2ELi4ENS5_IJNS4_1CILi2EEENSA_ILi4EEENSA_ILi1EEEEEEEENS5_IJNSA_ILi128EEENSA_ILi64EEENSA_ILi32EEEEEENS_12float_e4m3_tENS5_IJlSD_lEEESK_SL_NS4_8TiledMMAINS4_8MMA_AtomIJNS4_10MMA_TraitsINS4_25SM100_MMA_F8F6F4_2x1SM_SSEJSK_SK_fSG_SH_NS4_17integral_constantINS4_4UMMA5MajorELSS_0EEEST_NSQ_INSR_7ScaleInELSU_0EEESV_EEEEEENS4_6LayoutINS5_IJSD_SD_SD_EEENS5_IJNSA_ILi0EEES10_S10_EEEEENS5_IJNS4_10UnderscoreES13_S13_EEEEENS4_28SM100_TMA_2SM_LOAD_MULTICASTENS4_14ComposedLayoutINS4_7SwizzleILi1ELi4ELi3EEENS4_18smem_ptr_flag_bitsILi8EEENSY_INS5_IJNSA_ILi8EEESI_EEENS5_IJSI_SD_EEEEEEEvNS4_8identityENS4_18SM100_TMA_2SM_LOADES1G_vS1H_EENS_8epilogue10collective18CollectiveEpilogueINS1K_23Sm100TmaWarpSpecializedILi1ELi1ELi32ELb0ELb0EEEJNS5_IJSH_SH_SI_EEENS5_IJNSY_ISH_SD_EES1Q_EEESK_SL_SK_SL_NS1K_6fusion15FusionCallbacksIS1O_NS1S_17LinearCombinationISK_fSK_fLNS_15FloatRoundStyleE2EEES1P_S1R_JEEENS4_5SM1004TMEM4LOAD26SM100_TMEM_LOAD_32dp32b32xENS4_13SM90_TMA_LOADENS17_INS18_ILi2ELi4ELi3EEES1B_NSY_INS5_IJS1C_SH_EEENS5_IJSH_SD_EEEEEEENS4_39AutoVectorizingCopyWithAssumedAlignmentILi128EEENS4_14SM90_TMA_STOREES27_S29_S29_EEEvvEEEEvNT_6ParamsE --------------------------
	.section	.nv.info._ZN7cutlass13device_kernelINS_4gemm6kernel13GemmUniversalIN4cute5tupleIJiiiiEEENS1_10collective13CollectiveMmaINS1_35MainloopSm100TmaUmmaWarpSpecializedILi72ELi2ELi4ENS5_IJNS4_1CILi2EEENSA_ILi4EEENSA_ILi1EEEEEEEENS5_IJNSA_ILi128EEENSA_ILi64EEENSA_ILi32EEEEEENS_12float_e4m3_tENS5_IJlSD_lEEESK_SL_NS4_8TiledMMAINS4_8MMA_AtomIJNS4_10MMA_TraitsINS4_25SM100_MMA_F8F6F4_2x1SM_SSEJSK_SK_fSG_SH_NS4_17integral_constantINS4_4UMMA5MajorELSS_0EEEST_NSQ_INSR_7ScaleInELSU_0EEESV_EEEEEENS4_6LayoutINS5_IJSD_SD_SD_EEENS5_IJNSA_ILi0EEES10_S10_EEEEENS5_IJNS4_10UnderscoreES13_S13_EEEEENS4_28SM100_TMA_2SM_LOAD_MULTICASTENS4_14ComposedLayoutINS4_7SwizzleILi1ELi4ELi3EEENS4_18smem_ptr_flag_bitsILi8EEENSY_INS5_IJNSA_ILi8EEESI_EEENS5_IJSI_SD_EEEEEEEvNS4_8identityENS4_18SM100_TMA_2SM_LOADES1G_vS1H_EENS_8epilogue10collective18CollectiveEpilogueINS1K_23Sm100TmaWarpSpecializedILi1ELi1ELi32ELb0ELb0EEEJNS5_IJSH_SH_SI_EEENS5_IJNSY_ISH_SD_EES1Q_EEESK_SL_SK_SL_NS1K_6fusion15FusionCallbacksIS1O_NS1S_17LinearCombinationISK_fSK_fLNS_15FloatRoundStyleE2EEES1P_S1R_JEEENS4_5SM1004TMEM4LOAD26SM100_TMEM_LOAD_32dp32b32xENS4_13SM90_TMA_LOADENS17_INS18_ILi2ELi4ELi3EEES1B_NSY_INS5_IJS1C_SH_EEENS5_IJSH_SD_EEEEEEENS4_39AutoVectorizingCopyWithAssumedAlignmentILi128EEENS4_14SM90_TMA_STOREES27_S29_S29_EEEvvEEEEvNT_6ParamsE,"",@"SHT_CUDA_INFO"
	.sectionflags	@""
	.align	4


	//----- nvinfo : EIATTR_CUDA_API_VERSION
	.align		4
        /*0000*/ 	.byte	0x04, 0x37
        /*0002*/ 	.short	(.L_31 - .L_30)
.L_30:
        /*0004*/ 	.word	0x00000082


	//----- nvinfo : EIATTR_KPARAM_INFO
	.align		4
.L_31:
        /*0008*/ 	.byte	0x04, 0x17
        /*000a*/ 	.short	(.L_33 - .L_32)
.L_32:
        /*000c*/ 	.word	0x00000000
        /*0010*/ 	.short	0x0000
        /*0012*/ 	.short	0x0000
        /*0014*/ 	.byte	0x00, 0xf0, 0x01, 0x20


	//----- nvinfo : EIATTR_AT_ENTRY_FRAGMENTS
	.align		4
.L_33:
        /*0018*/ 	.byte	0x04, 0x4f
        /*001a*/ 	.short	(.L_35 - .L_34)


	//   ....[0]....
.L_34:
        /*001c*/ 	.word	0x00000007


	//----- nvinfo : EIATTR_RESERVED_SMEM_USED
	.align		4
.L_35:
        /*0020*/ 	.byte	0x01, 0x41
	.zero		2


	//----- nvinfo : EIATTR_SPARSE_MMA_MASK
	.align		4
        /*0024*/ 	.byte	0x03, 0x50
        /*0026*/ 	.short	0x0000


	//----- nvinfo : EIATTR_TCGEN05_2CTA_USED
	.align		4
        /*0028*/ 	.byte	0x01, 0x52
	.zero		2


	//----- nvinfo : EIATTR_MAXREG_COUNT
	.align		4
        /*002c*/ 	.byte	0x03, 0x1b
        /*002e*/ 	.short	0x00ff


	//----- nvinfo : EIATTR_NUM_BARRIERS
	.align		4
        /*0030*/ 	.byte	0x02, 0x4c
        /*0032*/ 	.byte	0x07
	.zero		1


	//----- nvinfo : EIATTR_EXTERNS
	.align		4
        /*0034*/ 	.byte	0x04, 0x0f
        /*0036*/ 	.short	(.L_37 - .L_36)


	//   ....[0]....
	.align		4
.L_36:
        /*0038*/ 	.word	index@(__assertfail)


	//----- nvinfo : EIATTR_MERCURY_ISA_VERSION
	.align		4
.L_37:
        /*003c*/ 	.byte	0x03, 0x5f
        /*003e*/ 	.short	0x0101


	//----- nvinfo : EIATTR_INT_WARP_WIDE_INSTR_OFFSETS
	.align		4
        /*0040*/ 	.byte	0x04, 0x31
        /*0042*/ 	.short	(.L_39 - .L_38)


	//   ....[0]....
.L_38:
        /*0044*/ 	.word	0x000015a0


	//   ....[1]....
        /*0048*/ 	.word	0x00001640


	//   ....[2]....
        /*004c*/ 	.word	0x00006ed0


	//   ....[3]....
        /*0050*/ 	.word	0x00006f00


	//   ....[4]....
        /*0054*/ 	.word	0x00006f50


	//   ....[5]....
        /*0058*/ 	.word	0x000079e0


	//   ....[6]....
        /*005c*/ 	.word	0x00007a90


	//----- nvinfo : EIATTR_COOP_GROUP_MASK_REGIDS
	.align		4
.L_39:
        /*0060*/ 	.byte	0x04, 0x29
        /*0062*/ 	.short	(.L_41 - .L_40)


	//   ....[0]....
.L_40:
        /*0064*/ 	.word	0xffffffff


	//   ....[1]....
        /*0068*/ 	.word	0xffffffff


	//   ....[2]....
        /*006c*/ 	.word	0xffffffff


	//   ....[3]....
        /*0070*/ 	.word	0xffffffff


	//   ....[4]....
        /*0074*/ 	.word	0xffffffff


	//   ....[5]....
        /*0078*/ 	.word	0xffffffff


	//   ....[6]....
        /*007c*/ 	.word	0xffffffff


	//   ....[7]....
        /*0080*/ 	.word	0xffffffff


	//   ....[8]....
        /*0084*/ 	.word	0xffffffff


	//   ....[9]....
        /*0088*/ 	.word	0xffffffff


	//   ....[10]....
        /*008c*/ 	.word	0xffffffff


	//   ....[11]....
        /*0090*/ 	.word	0xffffffff


	//   ....[12]....
        /*0094*/ 	.word	0xffffffff


	//   ....[13]....
        /*0098*/ 	.word	0xffffffff


	//----- nvinfo : EIATTR_COOP_GROUP_INSTR_OFFSETS
	.align		4
.L_41:
        /*009c*/ 	.byte	0x04, 0x28
        /*009e*/ 	.short	(.L_43 - .L_42)


	//   ....[0]....
.L_42:
        /*00a0*/ 	.word	0x000000c0


	//   ....[1]....
        /*00a4*/ 	.word	0x00000500


	//   ....[2]....
        /*00a8*/ 	.word	0x00000f70


	//   ....[3]....
        /*00ac*/ 	.word	0x000010a0


	//   ....[4]....
        /*00b0*/ 	.word	0x00001190


	//   ....[5]....
        /*00b4*/ 	.word	0x000012f0


	//   ....[6]....
        /*00b8*/ 	.word	0x00001480


	//   ....[7]....
        /*00bc*/ 	.word	0x000016c0


	//   ....[8]....
        /*00c0*/ 	.word	0x000029b0


	//   ....[9]....
        /*00c4*/ 	.word	0x00005e10


	//   ....[10]....
        /*00c8*/ 	.word	0x000062e0


	//   ....[11]....
        /*00cc*/ 	.word	0x00006310


	//   ....[12]....
        /*00d0*/ 	.word	0x00006df0


	//   ....[13]....
        /*00d4*/ 	.word	0x00006ff0


	//----- nvinfo : EIATTR_VRC_CTA_INIT_COUNT
	.align		4
.L_43:
        /*00d8*/ 	.byte	0x02, 0x4a
        /*00da*/ 	.byte	0x80
	.zero		1


	//----- nvinfo : EIATTR_SYSCALL_OFFSETS
	.align		4
        /*00dc*/ 	.byte	0x04, 0x46
        /*00de*/ 	.short	(.L_45 - .L_44)


	//   ....[0]....
.L_44:
        /*00e0*/ 	.word	0x00008570


	//   ....[1]....
        /*00e4*/ 	.word	0x000086b0


	//   ....[2]....
        /*00e8*/ 	.word	0x00008dd0


	//----- nvinfo : EIATTR_MBARRIER_INSTR_OFFSETS
	.align		4
.L_45:
        /*00ec*/ 	.byte	0x04, 0x39
        /*00ee*/ 	.short	(.L_47 - .L_46)


	//   ....[0]....
.L_46:
        /*00f0*/ 	.word	0x00000650
        /*00f4*/ 	.word	0x000000ff
        /*00f8*/ 	.word	0x00000000
        /*00fc*/ 	.short	0x0100
        /*00fe*/ 	.byte	0x06
	.zero		1


	//   ....[1]....
        /*0100*/ 	.word	0x00000660
        /*0104*/ 	.word	0x000000ff
        /*0108*/ 	.word	0x00000240
        /*010c*/ 	.short	0x0100
        /*010e*/ 	.byte	0x06
	.zero		1


	//   ....[2]....
        /*0110*/ 	.word	0x00000670
        /*0114*/ 	.word	0x000000ff
        /*0118*/ 	.word	0x00000008
        /*011c*/ 	.short	0x0100
        /*011e*/ 	.byte	0x06
	.zero		1


	//   ....[3]....
        /*0120*/ 	.word	0x00000680
        /*0124*/ 	.word	0x000000ff
        /*0128*/ 	.word	0x00000248
        /*012c*/ 	.short	0x0100
        /*012e*/ 	.byte	0x06
	.zero		1


	//   ....[4]....
        /*0130*/ 	.word	0x00000690
        /*0134*/ 	.word	0x000000ff
        /*0138*/ 	.word	0x00000010
        /*013c*/ 	.short	0x0100
        /*013e*/ 	.byte	0x06
	.zero		1


	//   ....[5]....
        /*0140*/ 	.word	0x000006a0
        /*0144*/ 	.word	0x000000ff
        /*0148*/ 	.word	0x00000250
        /*014c*/ 	.short	0x0100
        /*014e*/ 	.byte	0x06
	.zero		1


	//   ....[6]....
        /*0150*/ 	.word	0x000006b0
        /*0154*/ 	.word	0x000000ff
        /*0158*/ 	.word	0x00000018
        /*015c*/ 	.short	0x0100
        /*015e*/ 	.byte	0x06
	.zero		1


	//   ....[7]....
        /*0160*/ 	.word	0x000006c0
        /*0164*/ 	.word	0x000000ff
        /*0168*/ 	.word	0x00000258
        /*016c*/ 	.short	0x0100
        /*016e*/ 	.byte	0x06
	.zero		1


	//   ....[8]....
        /*0170*/ 	.word	0x000006d0
        /*0174*/ 	.word	0x000000ff
        /*0178*/ 	.word	0x00000020
        /*017c*/ 	.short	0x0100
        /*017e*/ 	.byte	0x06
	.zero		1


	//   ....[9]....
        /*0180*/ 	.word	0x000006e0
        /*0184*/ 	.word	0x000000ff
        /*0188*/ 	.word	0x00000260
        /*018c*/ 	.short	0x0100
        /*018e*/ 	.byte	0x06
	.zero		1


	//   ....[10]....
        /*0190*/ 	.word	0x000006f0
        /*0194*/ 	.word	0x000000ff
        /*0198*/ 	.word	0x00000028
        /*019c*/ 	.short	0x0100
        /*019e*/ 	.byte	0x06
	.zero		1


	//   ....[11]....
        /*01a0*/ 	.word	0x00000700
        /*01a4*/ 	.word	0x000000ff
        /*01a8*/ 	.word	0x00000268
        /*01ac*/ 	.short	0x0100
        /*01ae*/ 	.byte	0x06
	.zero		1


	//   ....[12]....
        /*01b0*/ 	.word	0x00000710
        /*01b4*/ 	.word	0x000000ff
        /*01b8*/ 	.word	0x00000030
        /*01bc*/ 	.short	0x0100
        /*01be*/ 	.byte	0x06
	.zero		1


	//   ....[13]....
        /*01c0*/ 	.word	0x00000720
        /*01c4*/ 	.word	0x000000ff
        /*01c8*/ 	.word	0x00000270
        /*01cc*/ 	.short	0x0100
        /*01ce*/ 	.byte	0x06
	.zero		1


	//   ....[14]....
        /*01d0*/ 	.word	0x00000730
        /*01d4*/ 	.word	0x000000ff
        /*01d8*/ 	.word	0x00000038
        /*01dc*/ 	.short	0x0100
        /*01de*/ 	.byte	0x06
	.zero		1


	//   ....[15]....
        /*01e0*/ 	.word	0x00000740
        /*01e4*/ 	.word	0x000000ff
        /*01e8*/ 	.word	0x00000278
        /*01ec*/ 	.short	0x0100
        /*01ee*/ 	.byte	0x06
	.zero		1


	//   ....[16]....
        /*01f0*/ 	.word	0x00000750
        /*01f4*/ 	.word	0x000000ff
        /*01f8*/ 	.word	0x00000040
        /*01fc*/ 	.short	0x0100
        /*01fe*/ 	.byte	0x06
	.zero		1


	//   ....[17]....
        /*0200*/ 	.word	0x00000760
        /*0204*/ 	.word	0x000000ff
        /*0208*/ 	.word	0x00000280
        /*020c*/ 	.short	0x0100
        /*020e*/ 	.byte	0x06
	.zero		1


	//   ....[18]....
        /*0210*/ 	.word	0x00000770
        /*0214*/ 	.word	0x000000ff
        /*0218*/ 	.word	0x00000048
        /*021c*/ 	.short	0x0100
        /*021e*/ 	.byte	0x06
	.zero		1


	//   ....[19]....
        /*0220*/ 	.word	0x00000780
        /*0224*/ 	.word	0x000000ff
        /*0228*/ 	.word	0x00000288
        /*022c*/ 	.short	0x0100
        /*022e*/ 	.byte	0x06
	.zero		1


	//   ....[20]....
        /*0230*/ 	.word	0x00000790
        /*0234*/ 	.word	0x000000ff
        /*0238*/ 	.word	0x00000050
        /*023c*/ 	.short	0x0100
        /*023e*/ 	.byte	0x06
	.zero		1


	//   ....[21]....
        /*0240*/ 	.word	0x000007a0
        /*0244*/ 	.word	0x000000ff
        /*0248*/ 	.word	0x00000290
        /*024c*/ 	.short	0x0100
        /*024e*/ 	.byte	0x06
	.zero		1


	//   ....[22]....
        /*0250*/ 	.word	0x000007b0
        /*0254*/ 	.word	0x000000ff
        /*0258*/ 	.word	0x00000058
        /*025c*/ 	.short	0x0100
        /*025e*/ 	.byte	0x06
	.zero		1


	//   ....[23]....
        /*0260*/ 	.word	0x000007c0
        /*0264*/ 	.word	0x000000ff
        /*0268*/ 	.word	0x00000298
        /*026c*/ 	.short	0x0100
        /*026e*/ 	.byte	0x06
	.zero		1


	//   ....[24]....
        /*0270*/ 	.word	0x000007d0
        /*0274*/ 	.word	0x000000ff
        /*0278*/ 	.word	0x00000060
        /*027c*/ 	.short	0x0100
        /*027e*/ 	.byte	0x06
	.zero		1


	//   ....[25]....
        /*0280*/ 	.word	0x000007e0
        /*0284*/ 	.word	0x000000ff
        /*0288*/ 	.word	0x000002a0
        /*028c*/ 	.short	0x0100
        /*028e*/ 	.byte	0x06
	.zero		1


	//   ....[26]....
        /*0290*/ 	.word	0x000007f0
        /*0294*/ 	.word	0x000000ff
        /*0298*/ 	.word	0x00000068
        /*029c*/ 	.short	0x0100
        /*029e*/ 	.byte	0x06
	.zero		1


	//   ....[27]....
        /*02a0*/ 	.word	0x00000800
        /*02a4*/ 	.word	0x000000ff
        /*02a8*/ 	.word	0x000002a8
        /*02ac*/ 	.short	0x0100
        /*02ae*/ 	.byte	0x06
	.zero		1


	//   ....[28]....
        /*02b0*/ 	.word	0x00000810
        /*02b4*/ 	.word	0x000000ff
        /*02b8*/ 	.word	0x00000070
        /*02bc*/ 	.short	0x0100
        /*02be*/ 	.byte	0x06
	.zero		1


	//   ....[29]....
        /*02c0*/ 	.word	0x00000820
        /*02c4*/ 	.word	0x000000ff
        /*02c8*/ 	.word	0x000002b0
        /*02cc*/ 	.short	0x0100
        /*02ce*/ 	.byte	0x06
	.zero		1


	//   ....[30]....
        /*02d0*/ 	.word	0x00000830
        /*02d4*/ 	.word	0x000000ff
        /*02d8*/ 	.word	0x00000078
        /*02dc*/ 	.short	0x0100
        /*02de*/ 	.byte	0x06
	.zero		1


	//   ....[31]....
        /*02e0*/ 	.word	0x00000840
        /*02e4*/ 	.word	0x000000ff
        /*02e8*/ 	.word	0x000002b8
        /*02ec*/ 	.short	0x0100
        /*02ee*/ 	.byte	0x06
	.zero		1


	//   ....[32]....
        /*02f0*/ 	.word	0x00000850
        /*02f4*/ 	.word	0x000000ff
        /*02f8*/ 	.word	0x00000080
        /*02fc*/ 	.short	0x0100
        /*02fe*/ 	.byte	0x06
	.zero		1


	//   ....[33]....
        /*0300*/ 	.word	0x00000860
        /*0304*/ 	.word	0x000000ff
        /*0308*/ 	.word	0x000002c0
        /*030c*/ 	.short	0x0100
        /*030e*/ 	.byte	0x06
	.zero		1


	//   ....[34]....
        /*0310*/ 	.word	0x00000870
        /*0314*/ 	.word	0x000000ff
        /*0318*/ 	.word	0x00000088
        /*031c*/ 	.short	0x0100
        /*031e*/ 	.byte	0x06
	.zero		1


	//   ....[35]....
        /*0320*/ 	.word	0x00000880
        /*0324*/ 	.word	0x000000ff
        /*0328*/ 	.word	0x000002c8
        /*032c*/ 	.short	0x0100
        /*032e*/ 	.byte	0x06
	.zero		1


	//   ....[36]....
        /*0330*/ 	.word	0x00000890
        /*0334*/ 	.word	0x000000ff
        /*0338*/ 	.word	0x00000090
        /*033c*/ 	.short	0x0100
        /*033e*/ 	.byte	0x06
	.zero		1


	//   ....[37]....
        /*0340*/ 	.word	0x000008a0
        /*0344*/ 	.word	0x000000ff
        /*0348*/ 	.word	0x000002d0
        /*034c*/ 	.short	0x0100
        /*034e*/ 	.byte	0x06
	.zero		1


	//   ....[38]....
        /*0350*/ 	.word	0x000008b0
        /*0354*/ 	.word	0x000000ff
        /*0358*/ 	.word	0x00000098
        /*035c*/ 	.short	0x0100
        /*035e*/ 	.byte	0x06
	.zero		1


	//   ....[39]....
        /*0360*/ 	.word	0x000008c0
        /*0364*/ 	.word	0x000000ff
        /*0368*/ 	.word	0x000002d8
        /*036c*/ 	.short	0x0100
        /*036e*/ 	.byte	0x06
	.zero		1


	//   ....[40]....
        /*0370*/ 	.word	0x000008d0
        /*0374*/ 	.word	0x000000ff
        /*0378*/ 	.word	0x000000a0
        /*037c*/ 	.short	0x0100
        /*037e*/ 	.byte	0x06
	.zero		1


	//   ....[41]....
        /*0380*/ 	.word	0x000008e0
        /*0384*/ 	.word	0x000000ff
        /*0388*/ 	.word	0x000002e0
        /*038c*/ 	.short	0x0100
        /*038e*/ 	.byte	0x06
	.zero		1


	//   ....[42]....
        /*0390*/ 	.word	0x000008f0
        /*0394*/ 	.word	0x000000ff
        /*0398*/ 	.word	0x000000a8
        /*039c*/ 	.short	0x0100
        /*039e*/ 	.byte	0x06
	.zero		1


	//   ....[43]....
        /*03a0*/ 	.word	0x00000900
        /*03a4*/ 	.word	0x000000ff
        /*03a8*/ 	.word	0x000002e8
        /*03ac*/ 	.short	0x0100
        /*03ae*/ 	.byte	0x06
	.zero		1


	//   ....[44]....
        /*03b0*/ 	.word	0x00000910
        /*03b4*/ 	.word	0x000000ff
        /*03b8*/ 	.word	0x000000b0
        /*03bc*/ 	.short	0x0100
        /*03be*/ 	.byte	0x06
	.zero		1


	//   ....[45]....
        /*03c0*/ 	.word	0x00000920
        /*03c4*/ 	.word	0x000000ff
        /*03c8*/ 	.word	0x000002f0
        /*03cc*/ 	.short	0x0100
        /*03ce*/ 	.byte	0x06
	.zero		1


	//   ....[46]....
        /*03d0*/ 	.word	0x00000930
        /*03d4*/ 	.word	0x000000ff
        /*03d8*/ 	.word	0x000000b8
        /*03dc*/ 	.short	0x0100
        /*03de*/ 	.byte	0x06
	.zero		1


	//   ....[47]....
        /*03e0*/ 	.word	0x00000940
        /*03e4*/ 	.word	0x000000ff
        /*03e8*/ 	.word	0x000002f8
        /*03ec*/ 	.short	0x0100
        /*03ee*/ 	.byte	0x06
	.zero		1


	//   ....[48]....
        /*03f0*/ 	.word	0x00000950
        /*03f4*/ 	.word	0x000000ff
        /*03f8*/ 	.word	0x000000c0
        /*03fc*/ 	.short	0x0100
        /*03fe*/ 	.byte	0x06
	.zero		1


	//   ....[49]....
        /*0400*/ 	.word	0x00000960
        /*0404*/ 	.word	0x000000ff
        /*0408*/ 	.word	0x00000300
        /*040c*/ 	.short	0x0100
        /*040e*/ 	.byte	0x06
	.zero		1


	//   ....[50]....
        /*0410*/ 	.word	0x00000970
        /*0414*/ 	.word	0x000000ff
        /*0418*/ 	.word	0x000000c8
        /*041c*/ 	.short	0x0100
        /*041e*/ 	.byte	0x06
	.zero		1


	//   ....[51]....
        /*0420*/ 	.word	0x00000980
        /*0424*/ 	.word	0x000000ff
        /*0428*/ 	.word	0x00000308
        /*042c*/ 	.short	0x0100
        /*042e*/ 	.byte	0x06
	.zero		1


	//   ....[52]....
        /*0430*/ 	.word	0x00000990
        /*0434*/ 	.word	0x000000ff
        /*0438*/ 	.word	0x000000d0
        /*043c*/ 	.short	0x0100
        /*043e*/ 	.byte	0x06
	.zero		1


	//   ....[53]....
        /*0440*/ 	.word	0x000009a0
        /*0444*/ 	.word	0x000000ff
        /*0448*/ 	.word	0x00000310
        /*044c*/ 	.short	0x0100
        /*044e*/ 	.byte	0x06
	.zero		1


	//   ....[54]....
        /*0450*/ 	.word	0x000009b0
        /*0454*/ 	.word	0x000000ff
        /*0458*/ 	.word	0x000000d8
        /*045c*/ 	.short	0x0100
        /*045e*/ 	.byte	0x06
	.zero		1


	//   ....[55]....
        /*0460*/ 	.word	0x000009c0
        /*0464*/ 	.word	0x000000ff
        /*0468*/ 	.word	0x00000318
        /*046c*/ 	.short	0x0100
        /*046e*/ 	.byte	0x06
	.zero		1


	//   ....[56]....
        /*0470*/ 	.word	0x000009d0
        /*0474*/ 	.word	0x000000ff
        /*0478*/ 	.word	0x000000e0
        /*047c*/ 	.short	0x0100
        /*047e*/ 	.byte	0x06
	.zero		1


	//   ....[57]....
        /*0480*/ 	.word	0x000009e0
        /*0484*/ 	.word	0x000000ff
        /*0488*/ 	.word	0x00000320
        /*048c*/ 	.short	0x0100
        /*048e*/ 	.byte	0x06
	.zero		1


	//   ....[58]....
        /*0490*/ 	.word	0x000009f0
        /*0494*/ 	.word	0x000000ff
        /*0498*/ 	.word	0x000000e8
        /*049c*/ 	.short	0x0100
        /*049e*/ 	.byte	0x06
	.zero		1


	//   ....[59]....
        /*04a0*/ 	.word	0x00000a00
        /*04a4*/ 	.word	0x000000ff
        /*04a8*/ 	.word	0x00000328
        /*04ac*/ 	.short	0x0100
        /*04ae*/ 	.byte	0x06
	.zero		1


	//   ....[60]....
        /*04b0*/ 	.word	0x00000a10
        /*04b4*/ 	.word	0x000000ff
        /*04b8*/ 	.word	0x000000f0
        /*04bc*/ 	.short	0x0100
        /*04be*/ 	.byte	0x06
	.zero		1


	//   ....[61]....
        /*04c0*/ 	.word	0x00000a20
        /*04c4*/ 	.word	0x000000ff
        /*04c8*/ 	.word	0x00000330
        /*04cc*/ 	.short	0x0100
        /*04ce*/ 	.byte	0x06
	.zero		1


	//   ....[62]....
        /*04d0*/ 	.word	0x00000a30
        /*04d4*/ 	.word	0x000000ff
        /*04d8*/ 	.word	0x000000f8
        /*04dc*/ 	.short	0x0100
        /*04de*/ 	.byte	0x06
	.zero		1


	//   ....[63]....
        /*04e0*/ 	.word	0x00000a40
        /*04e4*/ 	.word	0x000000ff
        /*04e8*/ 	.word	0x00000338
        /*04ec*/ 	.short	0x0100
        /*04ee*/ 	.byte	0x06
	.zero		1


	//   ....[64]....
        /*04f0*/ 	.word	0x00000a50
        /*04f4*/ 	.word	0x000000ff
        /*04f8*/ 	.word	0x00000100
        /*04fc*/ 	.short	0x0100
        /*04fe*/ 	.byte	0x06
	.zero		1


	//   ....[65]....
        /*0500*/ 	.word	0x00000a60
        /*0504*/ 	.word	0x000000ff
        /*0508*/ 	.word	0x00000340
        /*050c*/ 	.short	0x0100
        /*050e*/ 	.byte	0x06
	.zero		1


	//   ....[66]....
        /*0510*/ 	.word	0x00000a70
        /*0514*/ 	.word	0x000000ff
        /*0518*/ 	.word	0x00000108
        /*051c*/ 	.short	0x0100
        /*051e*/ 	.byte	0x06
	.zero		1


	//   ....[67]....
        /*0520*/ 	.word	0x00000a80
        /*0524*/ 	.word	0x000000ff
        /*0528*/ 	.word	0x00000348
        /*052c*/ 	.short	0x0100
        /*052e*/ 	.byte	0x06
	.zero		1


	//   ....[68]....
        /*0530*/ 	.word	0x00000a90
        /*0534*/ 	.word	0x000000ff
        /*0538*/ 	.word	0x00000110
        /*053c*/ 	.short	0x0100
        /*053e*/ 	.byte	0x06
	.zero		1


	//   ....[69]....
        /*0540*/ 	.word	0x00000aa0
        /*0544*/ 	.word	0x000000ff
        /*0548*/ 	.word	0x00000350
        /*054c*/ 	.short	0x0100
        /*054e*/ 	.byte	0x06
	.zero		1


	//   ....[70]....
        /*0550*/ 	.word	0x00000ab0
        /*0554*/ 	.word	0x000000ff
        /*0558*/ 	.word	0x00000118
        /*055c*/ 	.short	0x0100
        /*055e*/ 	.byte	0x06
	.zero		1


	//   ....[71]....
        /*0560*/ 	.word	0x00000ac0
        /*0564*/ 	.word	0x000000ff
        /*0568*/ 	.word	0x00000358
        /*056c*/ 	.short	0x0100
        /*056e*/ 	.byte	0x06
	.zero		1


	//   ....[72]....
        /*0570*/ 	.word	0x00000ad0
        /*0574*/ 	.word	0x000000ff
        /*0578*/ 	.word	0x00000120
        /*057c*/ 	.short	0x0100
        /*057e*/ 	.byte	0x06
	.zero		1


	//   ....[73]....
        /*0580*/ 	.word	0x00000ae0
        /*0584*/ 	.word	0x000000ff
        /*0588*/ 	.word	0x00000360
        /*058c*/ 	.short	0x0100
        /*058e*/ 	.byte	0x06
	.zero		1


	//   ....[74]....
        /*0590*/ 	.word	0x00000af0
        /*0594*/ 	.word	0x000000ff
        /*0598*/ 	.word	0x00000128
        /*059c*/ 	.short	0x0100
        /*059e*/ 	.byte	0x06
	.zero		1


	//   ....[75]....
        /*05a0*/ 	.word	0x00000b00
        /*05a4*/ 	.word	0x000000ff
        /*05a8*/ 	.word	0x00000368
        /*05ac*/ 	.short	0x0100
        /*05ae*/ 	.byte	0x06
	.zero		1


	//   ....[76]....
        /*05b0*/ 	.word	0x00000b10
        /*05b4*/ 	.word	0x000000ff
        /*05b8*/ 	.word	0x00000130
        /*05bc*/ 	.short	0x0100
        /*05be*/ 	.byte	0x06
	.zero		1


	//   ....[77]....
        /*05c0*/ 	.word	0x00000b20
        /*05c4*/ 	.word	0x000000ff
        /*05c8*/ 	.word	0x00000370
        /*05cc*/ 	.short	0x0100
        /*05ce*/ 	.byte	0x06
	.zero		1


	//   ....[78]....
        /*05d0*/ 	.word	0x00000b30
        /*05d4*/ 	.word	0x000000ff
        /*05d8*/ 	.word	0x00000138
        /*05dc*/ 	.short	0x0100
        /*05de*/ 	.byte	0x06
	.zero		1


	//   ....[79]....
        /*05e0*/ 	.word	0x00000b40
        /*05e4*/ 	.word	0x000000ff
        /*05e8*/ 	.word	0x00000378
        /*05ec*/ 	.short	0x0100
        /*05ee*/ 	.byte	0x06
	.zero		1


	//   ....[80]....
        /*05f0*/ 	.word	0x00000b50
        /*05f4*/ 	.word	0x000000ff
        /*05f8*/ 	.word	0x00000140
        /*05fc*/ 	.short	0x0100
        /*05fe*/ 	.byte	0x06
	.zero		1


	//   ....[81]....
        /*0600*/ 	.word	0x00000b60
        /*0604*/ 	.word	0x000000ff
        /*0608*/ 	.word	0x00000380
        /*060c*/ 	.short	0x0100
        /*060e*/ 	.byte	0x06
	.zero		1


	//   ....[82]....
        /*0610*/ 	.word	0x00000b70
        /*0614*/ 	.word	0x000000ff
        /*0618*/ 	.word	0x00000148
        /*061c*/ 	.short	0x0100
        /*061e*/ 	.byte	0x06
	.zero		1


	//   ....[83]....
        /*0620*/ 	.word	0x00000b80
        /*0624*/ 	.word	0x000000ff
        /*0628*/ 	.word	0x00000388
        /*062c*/ 	.short	0x0100
        /*062e*/ 	.byte	0x06
	.zero		1


	//   ....[84]....
        /*0630*/ 	.word	0x00000b90
        /*0634*/ 	.word	0x000000ff
        /*0638*/ 	.word	0x00000150
        /*063c*/ 	.short	0x0100
        /*063e*/ 	.byte	0x06
	.zero		1


	//   ....[85]....
        /*0640*/ 	.word	0x00000ba0
        /*0644*/ 	.word	0x000000ff
        /*0648*/ 	.word	0x00000390
        /*064c*/ 	.short	0x0100
        /*064e*/ 	.byte	0x06
	.zero		1


	//   ....[86]....
        /*0650*/ 	.word	0x00000bb0
        /*0654*/ 	.word	0x000000ff
        /*0658*/ 	.word	0x00000158
        /*065c*/ 	.short	0x0100
        /*065e*/ 	.byte	0x06
	.zero		1


	//   ....[87]....
        /*0660*/ 	.word	0x00000bc0
        /*0664*/ 	.word	0x000000ff
        /*0668*/ 	.word	0x00000398
        /*066c*/ 	.short	0x0100
        /*066e*/ 	.byte	0x06
	.zero		1


	//   ....[88]....
        /*0670*/ 	.word	0x00000bd0
        /*0674*/ 	.word	0x000000ff
        /*0678*/ 	.word	0x00000160
        /*067c*/ 	.short	0x0100
        /*067e*/ 	.byte	0x06
	.zero		1


	//   ....[89]....
        /*0680*/ 	.word	0x00000be0
        /*0684*/ 	.word	0x000000ff
        /*0688*/ 	.word	0x000003a0
        /*068c*/ 	.short	0x0100
        /*068e*/ 	.byte	0x06
	.zero		1


	//   ....[90]....
        /*0690*/ 	.word	0x00000bf0
        /*0694*/ 	.word	0x000000ff
        /*0698*/ 	.word	0x00000168
        /*069c*/ 	.short	0x0100
        /*069e*/ 	.byte	0x06
	.zero		1


	//   ....[91]....
        /*06a0*/ 	.word	0x00000c00
        /*06a4*/ 	.word	0x000000ff
        /*06a8*/ 	.word	0x000003a8
        /*06ac*/ 	.short	0x0100
        /*06ae*/ 	.byte	0x06
	.zero		1


	//   ....[92]....
        /*06b0*/ 	.word	0x00000c10
        /*06b4*/ 	.word	0x000000ff
        /*06b8*/ 	.word	0x00000170
        /*06bc*/ 	.short	0x0100
        /*06be*/ 	.byte	0x06
	.zero		1


	//   ....[93]....
        /*06c0*/ 	.word	0x00000c20
        /*06c4*/ 	.word	0x000000ff
        /*06c8*/ 	.word	0x000003b0
        /*06cc*/ 	.short	0x0100
        /*06ce*/ 	.byte	0x06
	.zero		1


	//   ....[94]....
        /*06d0*/ 	.word	0x00000c30
        /*06d4*/ 	.word	0x000000ff
        /*06d8*/ 	.word	0x00000178
        /*06dc*/ 	.short	0x0100
        /*06de*/ 	.byte	0x06
	.zero		1


	//   ....[95]....
        /*06e0*/ 	.word	0x00000c40
        /*06e4*/ 	.word	0x000000ff
        /*06e8*/ 	.word	0x000003b8
        /*06ec*/ 	.short	0x0100
        /*06ee*/ 	.byte	0x06
	.zero		1


	//   ....[96]....
        /*06f0*/ 	.word	0x00000c50
        /*06f4*/ 	.word	0x000000ff
        /*06f8*/ 	.word	0x00000180
        /*06fc*/ 	.short	0x0100
        /*06fe*/ 	.byte	0x06
	.zero		1


	//   ....[97]....
        /*0700*/ 	.word	0x00000c60
        /*0704*/ 	.word	0x000000ff
        /*0708*/ 	.word	0x000003c0
        /*070c*/ 	.short	0x0100
        /*070e*/ 	.byte	0x06
	.zero		1


	//   ....[98]....
        /*0710*/ 	.word	0x00000c70
        /*0714*/ 	.word	0x000000ff
        /*0718*/ 	.word	0x00000188
        /*071c*/ 	.short	0x0100
        /*071e*/ 	.byte	0x06
	.zero		1


	//   ....[99]....
        /*0720*/ 	.word	0x00000c80
        /*0724*/ 	.word	0x000000ff
        /*0728*/ 	.word	0x000003c8
        /*072c*/ 	.short	0x0100
        /*072e*/ 	.byte	0x06
	.zero		1


	//   ....[100]....
        /*0730*/ 	.word	0x00000c90
        /*0734*/ 	.word	0x000000ff
        /*0738*/ 	.word	0x00000190
        /*073c*/ 	.short	0x0100
        /*073e*/ 	.byte	0x06
	.zero		1


	//   ....[101]....
        /*0740*/ 	.word	0x00000ca0
        /*0744*/ 	.word	0x000000ff
        /*0748*/ 	.word	0x000003d0
        /*074c*/ 	.short	0x0100
        /*074e*/ 	.byte	0x06
	.zero		1


	//   ....[102]....
        /*0750*/ 	.word	0x00000cb0
        /*0754*/ 	.word	0x000000ff
        /*0758*/ 	.word	0x00000198
        /*075c*/ 	.short	0x0100
        /*075e*/ 	.byte	0x06
	.zero		1


	//   ....[103]....
        /*0760*/ 	.word	0x00000cc0
        /*0764*/ 	.word	0x000000ff
        /*0768*/ 	.word	0x000003d8
        /*076c*/ 	.short	0x0100
        /*076e*/ 	.byte	0x06
	.zero		1


	//   ....[104]....
        /*0770*/ 	.word	0x00000cd0
        /*0774*/ 	.word	0x000000ff
        /*0778*/ 	.word	0x000001a0
        /*077c*/ 	.short	0x0100
        /*077e*/ 	.byte	0x06
	.zero		1


	//   ....[105]....
        /*0780*/ 	.word	0x00000ce0
        /*0784*/ 	.word	0x000000ff
        /*0788*/ 	.word	0x000003e0
        /*078c*/ 	.short	0x0100
        /*078e*/ 	.byte	0x06
	.zero		1


	//   ....[106]....
        /*0790*/ 	.word	0x00000cf0
        /*0794*/ 	.word	0x000000ff
        /*0798*/ 	.word	0x000001a8
        /*079c*/ 	.short	0x0100
        /*079e*/ 	.byte	0x06
	.zero		1


	//   ....[107]....
        /*07a0*/ 	.word	0x00000d00
        /*07a4*/ 	.word	0x000000ff
        /*07a8*/ 	.word	0x000003e8
        /*07ac*/ 	.short	0x0100
        /*07ae*/ 	.byte	0x06
	.zero		1


	//   ....[108]....
        /*07b0*/ 	.word	0x00000d10
        /*07b4*/ 	.word	0x000000ff
        /*07b8*/ 	.word	0x000001b0
        /*07bc*/ 	.short	0x0100
        /*07be*/ 	.byte	0x06
	.zero		1


	//   ....[109]....
        /*07c0*/ 	.word	0x00000d20
        /*07c4*/ 	.word	0x000000ff
        /*07c8*/ 	.word	0x000003f0
        /*07cc*/ 	.short	0x0100
        /*07ce*/ 	.byte	0x06
	.zero		1


	//   ....[110]....
        /*07d0*/ 	.word	0x00000d30
        /*07d4*/ 	.word	0x000000ff
        /*07d8*/ 	.word	0x000001b8
        /*07dc*/ 	.short	0x0100
        /*07de*/ 	.byte	0x06
	.zero		1


	//   ....[111]....
        /*07e0*/ 	.word	0x00000d40
        /*07e4*/ 	.word	0x000000ff
        /*07e8*/ 	.word	0x000003f8
        /*07ec*/ 	.short	0x0100
        /*07ee*/ 	.byte	0x06
	.zero		1


	//   ....[112]....
        /*07f0*/ 	.word	0x00000d50
        /*07f4*/ 	.word	0x000000ff
        /*07f8*/ 	.word	0x000001c0
        /*07fc*/ 	.short	0x0100
        /*07fe*/ 	.byte	0x06
	.zero		1


	//   ....[113]....
        /*0800*/ 	.word	0x00000d60
        /*0804*/ 	.word	0x000000ff
        /*0808*/ 	.word	0x00000400
        /*080c*/ 	.short	0x0100
        /*080e*/ 	.byte	0x06
	.zero		1


	//   ....[114]....
        /*0810*/ 	.word	0x00000d70
        /*0814*/ 	.word	0x000000ff
        /*0818*/ 	.word	0x000001c8
        /*081c*/ 	.short	0x0100
        /*081e*/ 	.byte	0x06
	.zero		1


	//   ....[115]....
        /*0820*/ 	.word	0x00000d80
        /*0824*/ 	.word	0x000000ff
        /*0828*/ 	.word	0x00000408
        /*082c*/ 	.short	0x0100
        /*082e*/ 	.byte	0x06
	.zero		1


	//   ....[116]....
        /*0830*/ 	.word	0x00000d90
        /*0834*/ 	.word	0x000000ff
        /*0838*/ 	.word	0x000001d0
        /*083c*/ 	.short	0x0100
        /*083e*/ 	.byte	0x06
	.zero		1


	//   ....[117]....
        /*0840*/ 	.word	0x00000da0
        /*0844*/ 	.word	0x000000ff
        /*0848*/ 	.word	0x00000410
        /*084c*/ 	.short	0x0100
        /*084e*/ 	.byte	0x06
	.zero		1


	//   ....[118]....
        /*0850*/ 	.word	0x00000db0
        /*0854*/ 	.word	0x000000ff
        /*0858*/ 	.word	0x000001d8
        /*085c*/ 	.short	0x0100
        /*085e*/ 	.byte	0x06
	.zero		1


	//   ....[119]....
        /*0860*/ 	.word	0x00000dc0
        /*0864*/ 	.word	0x000000ff
        /*0868*/ 	.word	0x00000418
        /*086c*/ 	.short	0x0100
        /*086e*/ 	.byte	0x06
	.zero		1


	//   ....[120]....
        /*0870*/ 	.word	0x00000dd0
        /*0874*/ 	.word	0x000000ff
        /*0878*/ 	.word	0x000001e0
        /*087c*/ 	.short	0x0100
        /*087e*/ 	.byte	0x06
	.zero		1


	//   ....[121]....
        /*0880*/ 	.word	0x00000de0
        /*0884*/ 	.word	0x000000ff
        /*0888*/ 	.word	0x00000420
        /*088c*/ 	.short	0x0100
        /*088e*/ 	.byte	0x06
	.zero		1


	//   ....[122]....
        /*0890*/ 	.word	0x00000df0
        /*0894*/ 	.word	0x000000ff
        /*0898*/ 	.word	0x000001e8
        /*089c*/ 	.short	0x0100
        /*089e*/ 	.byte	0x06
	.zero		1


	//   ....[123]....
        /*08a0*/ 	.word	0x00000e00
        /*08a4*/ 	.word	0x000000ff
        /*08a8*/ 	.word	0x00000428
        /*08ac*/ 	.short	0x0100
        /*08ae*/ 	.byte	0x06
	.zero		1


	//   ....[124]....
        /*08b0*/ 	.word	0x00000e10
        /*08b4*/ 	.word	0x000000ff
        /*08b8*/ 	.word	0x000001f0
        /*08bc*/ 	.short	0x0100
        /*08be*/ 	.byte	0x06
	.zero		1


	//   ....[125]....
        /*08c0*/ 	.word	0x00000e20
        /*08c4*/ 	.word	0x000000ff
        /*08c8*/ 	.word	0x00000430
        /*08cc*/ 	.short	0x0100
        /*08ce*/ 	.byte	0x06
	.zero		1


	//   ....[126]....
        /*08d0*/ 	.word	0x00000e30
        /*08d4*/ 	.word	0x000000ff
        /*08d8*/ 	.word	0x000001f8
        /*08dc*/ 	.short	0x0100
        /*08de*/ 	.byte	0x06
	.zero		1


	//   ....[127]....
        /*08e0*/ 	.word	0x00000e40
        /*08e4*/ 	.word	0x000000ff
        /*08e8*/ 	.word	0x00000438
        /*08ec*/ 	.short	0x0100
        /*08ee*/ 	.byte	0x06
	.zero		1


	//   ....[128]....
        /*08f0*/ 	.word	0x00000e50
        /*08f4*/ 	.word	0x000000ff
        /*08f8*/ 	.word	0x00000200
        /*08fc*/ 	.short	0x0100
        /*08fe*/ 	.byte	0x06
	.zero		1


	//   ....[129]....
        /*0900*/ 	.word	0x00000e60
        /*0904*/ 	.word	0x000000ff
        /*0908*/ 	.word	0x00000440
        /*090c*/ 	.short	0x0100
        /*090e*/ 	.byte	0x06
	.zero		1


	//   ....[130]....
        /*0910*/ 	.word	0x00000e70
        /*0914*/ 	.word	0x000000ff
        /*0918*/ 	.word	0x00000208
        /*091c*/ 	.short	0x0100
        /*091e*/ 	.byte	0x06
	.zero		1


	//   ....[131]....
        /*0920*/ 	.word	0x00000e80
        /*0924*/ 	.word	0x000000ff
        /*0928*/ 	.word	0x00000448
        /*092c*/ 	.short	0x0100
        /*092e*/ 	.byte	0x06
	.zero		1


	//   ....[132]....
        /*0930*/ 	.word	0x00000e90
        /*0934*/ 	.word	0x000000ff
        /*0938*/ 	.word	0x00000210
        /*093c*/ 	.short	0x0100
        /*093e*/ 	.byte	0x06
	.zero		1


	//   ....[133]....
        /*0940*/ 	.word	0x00000ea0
        /*0944*/ 	.word	0x000000ff
        /*0948*/ 	.word	0x00000450
        /*094c*/ 	.short	0x0100
        /*094e*/ 	.byte	0x06
	.zero		1


	//   ....[134]....
        /*0950*/ 	.word	0x00000eb0
        /*0954*/ 	.word	0x000000ff
        /*0958*/ 	.word	0x00000218
        /*095c*/ 	.short	0x0100
        /*095e*/ 	.byte	0x06
	.zero		1


	//   ....[135]....
        /*0960*/ 	.word	0x00000ec0
        /*0964*/ 	.word	0x000000ff
        /*0968*/ 	.word	0x00000458
        /*096c*/ 	.short	0x0100
        /*096e*/ 	.byte	0x06
	.zero		1


	//   ....[136]....
        /*0970*/ 	.word	0x00000ed0
        /*0974*/ 	.word	0x000000ff
        /*0978*/ 	.word	0x00000220
        /*097c*/ 	.short	0x0100
        /*097e*/ 	.byte	0x06
	.zero		1


	//   ....[137]....
        /*0980*/ 	.word	0x00000ee0
        /*0984*/ 	.word	0x000000ff
        /*0988*/ 	.word	0x00000460
        /*098c*/ 	.short	0x0100
        /*098e*/ 	.byte	0x06
	.zero		1


	//   ....[138]....
        /*0990*/ 	.word	0x00000ef0
        /*0994*/ 	.word	0x000000ff
        /*0998*/ 	.word	0x00000228
        /*099c*/ 	.short	0x0100
        /*099e*/ 	.byte	0x06
	.zero		1


	//   ....[139]....
        /*09a0*/ 	.word	0x00000f00
        /*09a4*/ 	.word	0x000000ff
        /*09a8*/ 	.word	0x00000468
        /*09ac*/ 	.short	0x0100
        /*09ae*/ 	.byte	0x06
	.zero		1


	//   ....[140]....
        /*09b0*/ 	.word	0x00000f10
        /*09b4*/ 	.word	0x000000ff
        /*09b8*/ 	.word	0x00000230
        /*09bc*/ 	.short	0x0100
        /*09be*/ 	.byte	0x06
	.zero		1


	//   ....[141]....
        /*09c0*/ 	.word	0x00000f20
        /*09c4*/ 	.word	0x000000ff
        /*09c8*/ 	.word	0x00000470
        /*09cc*/ 	.short	0x0100
        /*09ce*/ 	.byte	0x06
	.zero		1


	//   ....[142]....
        /*09d0*/ 	.word	0x00000f30
        /*09d4*/ 	.word	0x000000ff
        /*09d8*/ 	.word	0x00000238
        /*09dc*/ 	.short	0x0100
        /*09de*/ 	.byte	0x06
	.zero		1


	//   ....[143]....
        /*09e0*/ 	.word	0x00000f40
        /*09e4*/ 	.word	0x000000ff
        /*09e8*/ 	.word	0x00000478
        /*09ec*/ 	.short	0x0100
        /*09ee*/ 	.byte	0x06
	.zero		1


	//   ....[144]....
        /*09f0*/ 	.word	0x00001070
        /*09f4*/ 	.word	0x000000ff
        /*09f8*/ 	.word	0x00000480
        /*09fc*/ 	.short	0x0100
        /*09fe*/ 	.byte	0x06
	.zero		1


	//   ....[145]....
        /*0a00*/ 	.word	0x00001080
        /*0a04*/ 	.word	0x000000ff
        /*0a08*/ 	.word	0x00000488
        /*0a0c*/ 	.short	0x0100
        /*0a0e*/ 	.byte	0x06
	.zero		1


	//   ....[146]....
        /*0a10*/ 	.word	0x00001160
        /*0a14*/ 	.word	0x000000ff
        /*0a18*/ 	.word	0x00000490
        /*0a1c*/ 	.short	0x0100
        /*0a1e*/ 	.byte	0x05
	.zero		1


	//   ....[147]....
        /*0a20*/ 	.word	0x00001170
        /*0a24*/ 	.word	0x000000ff
        /*0a28*/ 	.word	0x00000498
        /*0a2c*/ 	.short	0x0100
        /*0a2e*/ 	.byte	0x05
	.zero		1


	//   ....[148]....
        /*0a30*/ 	.word	0x000012a0
        /*0a34*/ 	.word	0x000000ff
        /*0a38*/ 	.word	0x000004a0
        /*0a3c*/ 	.short	0x0100
        /*0a3e*/ 	.byte	0x05
	.zero		1


	//   ....[149]....
        /*0a40*/ 	.word	0x000012b0
        /*0a44*/ 	.word	0x000000ff
        /*0a48*/ 	.word	0x000004b0
        /*0a4c*/ 	.short	0x0100
        /*0a4e*/ 	.byte	0x05
	.zero		1


	//   ....[150]....
        /*0a50*/ 	.word	0x000012c0
        /*0a54*/ 	.word	0x000000ff
        /*0a58*/ 	.word	0x000004a8
        /*0a5c*/ 	.short	0x0100
        /*0a5e*/ 	.byte	0x05
	.zero		1


	//   ....[151]....
        /*0a60*/ 	.word	0x000012d0
        /*0a64*/ 	.word	0x000000ff
        /*0a68*/ 	.word	0x000004b8
        /*0a6c*/ 	.short	0x0100
        /*0a6e*/ 	.byte	0x05
	.zero		1


	//   ....[152]....
        /*0a70*/ 	.word	0x000013f0
        /*0a74*/ 	.word	0x000000ff
        /*0a78*/ 	.word	0x000004c0
        /*0a7c*/ 	.short	0x0100
        /*0a7e*/ 	.byte	0x06
	.zero		1


	//   ....[153]....
        /*0a80*/ 	.word	0x00001400
        /*0a84*/ 	.word	0x000000ff
        /*0a88*/ 	.word	0x000004e0
        /*0a8c*/ 	.short	0x0100
        /*0a8e*/ 	.byte	0x06
	.zero		1


	//   ....[154]....
        /*0a90*/ 	.word	0x00001410
        /*0a94*/ 	.word	0x000000ff
        /*0a98*/ 	.word	0x000004c8
        /*0a9c*/ 	.short	0x0100
        /*0a9e*/ 	.byte	0x06
	.zero		1


	//   ....[155]....
        /*0aa0*/ 	.word	0x00001420
        /*0aa4*/ 	.word	0x000000ff
        /*0aa8*/ 	.word	0x000004e8
        /*0aac*/ 	.short	0x0100
        /*0aae*/ 	.byte	0x06
	.zero		1


	//   ....[156]....
        /*0ab0*/ 	.word	0x00001430
        /*0ab4*/ 	.word	0x000000ff
        /*0ab8*/ 	.word	0x000004d0
        /*0abc*/ 	.short	0x0100
        /*0abe*/ 	.byte	0x06
	.zero		1


	//   ....[157]....
        /*0ac0*/ 	.word	0x00001440
        /*0ac4*/ 	.word	0x000000ff
        /*0ac8*/ 	.word	0x000004f0
        /*0acc*/ 	.short	0x0100
        /*0ace*/ 	.byte	0x06
	.zero		1


	//   ....[158]....
        /*0ad0*/ 	.word	0x00001450
        /*0ad4*/ 	.word	0x000000ff
        /*0ad8*/ 	.word	0x000004d8
        /*0adc*/ 	.short	0x0100
        /*0ade*/ 	.byte	0x06
	.zero		1


	//   ....[159]....
        /*0ae0*/ 	.word	0x00001460
        /*0ae4*/ 	.word	0x000000ff
        /*0ae8*/ 	.word	0x000004f8
        /*0aec*/ 	.short	0x0100
        /*0aee*/ 	.byte	0x06
	.zero		1


	//   ....[160]....
        /*0af0*/ 	.word	0x00001550
        /*0af4*/ 	.word	0x000000ff
        /*0af8*/ 	.word	0x00000500
        /*0afc*/ 	.short	0x0100
        /*0afe*/ 	.byte	0x05
	.zero		1


	//   ....[161]....
        /*0b00*/ 	.word	0x00001560
        /*0b04*/ 	.word	0x000000ff
        /*0b08*/ 	.word	0x00000510
        /*0b0c*/ 	.short	0x0100
        /*0b0e*/ 	.byte	0x05
	.zero		1


	//   ....[162]....
        /*0b10*/ 	.word	0x00001570
        /*0b14*/ 	.word	0x000000ff
        /*0b18*/ 	.word	0x00000508
        /*0b1c*/ 	.short	0x0100
        /*0b1e*/ 	.byte	0x05
	.zero		1


	//   ....[163]....
        /*0b20*/ 	.word	0x00001580
        /*0b24*/ 	.word	0x000000ff
        /*0b28*/ 	.word	0x00000518
        /*0b2c*/ 	.short	0x0100
        /*0b2e*/ 	.byte	0x05
	.zero		1


	//   ....[164]....
        /*0b30*/ 	.word	0x00001680
        /*0b34*/ 	.word	0x000000ff
        /*0b38*/ 	.word	0x00000520
        /*0b3c*/ 	.short	0x0100
        /*0b3e*/ 	.byte	0x04
	.zero		1


	//   ....[165]....
        /*0b40*/ 	.word	0x00002220
        /*0b44*/ 	.word	0x00000000
        /*0b48*/ 	.word	0x00000510
        /*0b4c*/ 	.short	0x010a
        /*0b4e*/ 	.byte	0xff
	.zero		1


	//   ....[166]....
        /*0b50*/ 	.word	0x00002250
        /*0b54*/ 	.word	0x00000000
        /*0b58*/ 	.word	0x00000500
        /*0b5c*/ 	.short	0x0101
        /*0b5e*/ 	.byte	0xff
	.zero		1


	//   ....[167]....
        /*0b60*/ 	.word	0x00002310
        /*0b64*/ 	.word	0x000000ff
        /*0b68*/ 	.word	0x00000240
        /*0b6c*/ 	.short	0x010a
        /*0b6e*/ 	.byte	0x04
	.zero		1


	//   ....[168]....
        /*0b70*/ 	.word	0x000023c0
        /*0b74*/ 	.word	0x000000ff
        /*0b78*/ 	.word	0x00000240
        /*0b7c*/ 	.short	0x010a
        /*0b7e*/ 	.byte	0x21
	.zero		1


	//   ....[169]....
        /*0b80*/ 	.word	0x00002580
        /*0b84*/ 	.word	0x000000ff
        /*0b88*/ 	.word	0x00000240
        /*0b8c*/ 	.short	0x010a
        /*0b8e*/ 	.byte	0x04
	.zero		1


	//   ....[170]....
        /*0b90*/ 	.word	0x00002680
        /*0b94*/ 	.word	0x000000ff
        /*0b98*/ 	.word	0x00000498
        /*0b9c*/ 	.short	0x0101
        /*0b9e*/ 	.byte	0x0f
	.zero		1


	//   ....[171]....
        /*0ba0*/ 	.word	0x000026a0
        /*0ba4*/ 	.word	0x000000ff
        /*0ba8*/ 	.word	0x00000240
        /*0bac*/ 	.short	0x010a
        /*0bae*/ 	.byte	0x05
	.zero		1


	//   ....[172]....
        /*0bb0*/ 	.word	0x00002720
        /*0bb4*/ 	.word	0x000000ff
        /*0bb8*/ 	.word	0x00000240
        /*0bbc*/ 	.short	0x010a
        /*0bbe*/ 	.byte	0x21
	.zero		1


	//   ....[173]....
        /*0bc0*/ 	.word	0x000028b0
        /*0bc4*/ 	.word	0x000000ff
        /*0bc8*/ 	.word	0x00000240
        /*0bcc*/ 	.short	0x010a
        /*0bce*/ 	.byte	0x06
	.zero		1


	//   ....[174]....
        /*0bd0*/ 	.word	0x000029e0
        /*0bd4*/ 	.word	0x00000003
        /*0bd8*/ 	.word	0x000004a0
        /*0bdc*/ 	.short	0x010a
        /*0bde*/ 	.byte	0xff
	.zero		1


	//   ....[175]....
        /*0be0*/ 	.word	0x00002b30
        /*0be4*/ 	.word	0x00000000
        /*0be8*/ 	.word	0x00000000
        /*0bec*/ 	.short	0x0101
        /*0bee*/ 	.byte	0xff
	.zero		1


	//   ....[176]....
        /*0bf0*/ 	.word	0x00003050
        /*0bf4*/ 	.word	0x000000ff
        /*0bf8*/ 	.word	0x00000000
        /*0bfc*/ 	.short	0x010a
        /*0bfe*/ 	.byte	0x04
	.zero		1


	//   ....[177]....
        /*0c00*/ 	.word	0x000030e0
        /*0c04*/ 	.word	0x000000ff
        /*0c08*/ 	.word	0x00000000
        /*0c0c*/ 	.short	0x010a
        /*0c0e*/ 	.byte	0x04
	.zero		1


	//   ....[178]....
        /*0c10*/ 	.word	0x00003170
        /*0c14*/ 	.word	0x000000ff
        /*0c18*/ 	.word	0x00000000
        /*0c1c*/ 	.short	0x010a
        /*0c1e*/ 	.byte	0x04
	.zero		1


	//   ....[179]....
        /*0c20*/ 	.word	0x00003200
        /*0c24*/ 	.word	0x000000ff
        /*0c28*/ 	.word	0x00000000
        /*0c2c*/ 	.short	0x010a
        /*0c2e*/ 	.byte	0x04
	.zero		1


	//   ....[180]....
        /*0c30*/ 	.word	0x00003290
        /*0c34*/ 	.word	0x000000ff
        /*0c38*/ 	.word	0x00000000
        /*0c3c*/ 	.short	0x010a
        /*0c3e*/ 	.byte	0x04
	.zero		1


	//   ....[181]....
        /*0c40*/ 	.word	0x00003320
        /*0c44*/ 	.word	0x000000ff
        /*0c48*/ 	.word	0x00000000
        /*0c4c*/ 	.short	0x010a
        /*0c4e*/ 	.byte	0x04
	.zero		1


	//   ....[182]....
        /*0c50*/ 	.word	0x000033b0
        /*0c54*/ 	.word	0x000000ff
        /*0c58*/ 	.word	0x00000000
        /*0c5c*/ 	.short	0x010a
        /*0c5e*/ 	.byte	0x04
	.zero		1


	//   ....[183]....
        /*0c60*/ 	.word	0x00003440
        /*0c64*/ 	.word	0x000000ff
        /*0c68*/ 	.word	0x00000000
        /*0c6c*/ 	.short	0x010a
        /*0c6e*/ 	.byte	0x04
	.zero		1


	//   ....[184]....
        /*0c70*/ 	.word	0x000034d0
        /*0c74*/ 	.word	0x000000ff
        /*0c78*/ 	.word	0x00000000
        /*0c7c*/ 	.short	0x010a
        /*0c7e*/ 	.byte	0x04
	.zero		1


	//   ....[185]....
        /*0c80*/ 	.word	0x00003560
        /*0c84*/ 	.word	0x000000ff
        /*0c88*/ 	.word	0x00000000
        /*0c8c*/ 	.short	0x010a
        /*0c8e*/ 	.byte	0x04
	.zero		1


	//   ....[186]....
        /*0c90*/ 	.word	0x000035f0
        /*0c94*/ 	.word	0x000000ff
        /*0c98*/ 	.word	0x00000000
        /*0c9c*/ 	.short	0x010a
        /*0c9e*/ 	.byte	0x04
	.zero		1


	//   ....[187]....
        /*0ca0*/ 	.word	0x00003680
        /*0ca4*/ 	.word	0x000000ff
        /*0ca8*/ 	.word	0x00000000
        /*0cac*/ 	.short	0x010a
        /*0cae*/ 	.byte	0x04
	.zero		1


	//   ....[188]....
        /*0cb0*/ 	.word	0x00003710
        /*0cb4*/ 	.word	0x000000ff
        /*0cb8*/ 	.word	0x00000000
        /*0cbc*/ 	.short	0x010a
        /*0cbe*/ 	.byte	0x04
	.zero		1


	//   ....[189]....
        /*0cc0*/ 	.word	0x000037a0
        /*0cc4*/ 	.word	0x000000ff
        /*0cc8*/ 	.word	0x00000000
        /*0ccc*/ 	.short	0x010a
        /*0cce*/ 	.byte	0x04
	.zero		1


	//   ....[190]....
        /*0cd0*/ 	.word	0x00003830
        /*0cd4*/ 	.word	0x000000ff
        /*0cd8*/ 	.word	0x00000000
        /*0cdc*/ 	.short	0x010a
        /*0cde*/ 	.byte	0x04
	.zero		1


	//   ....[191]....
        /*0ce0*/ 	.word	0x000038c0
        /*0ce4*/ 	.word	0x000000ff
        /*0ce8*/ 	.word	0x00000000
        /*0cec*/ 	.short	0x010a
        /*0cee*/ 	.byte	0x04
	.zero		1


	//   ....[192]....
        /*0cf0*/ 	.word	0x00003950
        /*0cf4*/ 	.word	0x000000ff
        /*0cf8*/ 	.word	0x00000000
        /*0cfc*/ 	.short	0x010a
        /*0cfe*/ 	.byte	0x04
	.zero		1


	//   ....[193]....
        /*0d00*/ 	.word	0x000039e0
        /*0d04*/ 	.word	0x000000ff
        /*0d08*/ 	.word	0x00000000
        /*0d0c*/ 	.short	0x010a
        /*0d0e*/ 	.byte	0x04
	.zero		1


	//   ....[194]....
        /*0d10*/ 	.word	0x00003a70
        /*0d14*/ 	.word	0x000000ff
        /*0d18*/ 	.word	0x00000000
        /*0d1c*/ 	.short	0x010a
        /*0d1e*/ 	.byte	0x04
	.zero		1


	//   ....[195]....
        /*0d20*/ 	.word	0x00003b00
        /*0d24*/ 	.word	0x000000ff
        /*0d28*/ 	.word	0x00000000
        /*0d2c*/ 	.short	0x010a
        /*0d2e*/ 	.byte	0x04
	.zero		1


	//   ....[196]....
        /*0d30*/ 	.word	0x00003b90
        /*0d34*/ 	.word	0x000000ff
        /*0d38*/ 	.word	0x00000000
        /*0d3c*/ 	.short	0x010a
        /*0d3e*/ 	.byte	0x04
	.zero		1


	//   ....[197]....
        /*0d40*/ 	.word	0x00003c20
        /*0d44*/ 	.word	0x000000ff
        /*0d48*/ 	.word	0x00000000
        /*0d4c*/ 	.short	0x010a
        /*0d4e*/ 	.byte	0x04
	.zero		1


	//   ....[198]....
        /*0d50*/ 	.word	0x00003cb0
        /*0d54*/ 	.word	0x000000ff
        /*0d58*/ 	.word	0x00000000
        /*0d5c*/ 	.short	0x010a
        /*0d5e*/ 	.byte	0x04
	.zero		1


	//   ....[199]....
        /*0d60*/ 	.word	0x00003d40
        /*0d64*/ 	.word	0x000000ff
        /*0d68*/ 	.word	0x00000000
        /*0d6c*/ 	.short	0x010a
        /*0d6e*/ 	.byte	0x04
	.zero		1


	//   ....[200]....
        /*0d70*/ 	.word	0x00003dd0
        /*0d74*/ 	.word	0x000000ff
        /*0d78*/ 	.word	0x00000000
        /*0d7c*/ 	.short	0x010a
        /*0d7e*/ 	.byte	0x04
	.zero		1


	//   ....[201]....
        /*0d80*/ 	.word	0x00003e60
        /*0d84*/ 	.word	0x000000ff
        /*0d88*/ 	.word	0x00000000
        /*0d8c*/ 	.short	0x010a
        /*0d8e*/ 	.byte	0x04
	.zero		1


	//   ....[202]....
        /*0d90*/ 	.word	0x00003ef0
        /*0d94*/ 	.word	0x000000ff
        /*0d98*/ 	.word	0x00000000
        /*0d9c*/ 	.short	0x010a
        /*0d9e*/ 	.byte	0x04
	.zero		1


	//   ....[203]....
        /*0da0*/ 	.word	0x00003f80
        /*0da4*/ 	.word	0x000000ff
        /*0da8*/ 	.word	0x00000000
        /*0dac*/ 	.short	0x010a
        /*0dae*/ 	.byte	0x04
	.zero		1


	//   ....[204]....
        /*0db0*/ 	.word	0x00004010
        /*0db4*/ 	.word	0x000000ff
        /*0db8*/ 	.word	0x00000000
        /*0dbc*/ 	.short	0x010a
        /*0dbe*/ 	.byte	0x04
	.zero		1


	//   ....[205]....
        /*0dc0*/ 	.word	0x000040a0
        /*0dc4*/ 	.word	0x000000ff
        /*0dc8*/ 	.word	0x00000000
        /*0dcc*/ 	.short	0x010a
        /*0dce*/ 	.byte	0x04
	.zero		1


	//   ....[206]....
        /*0dd0*/ 	.word	0x00004130
        /*0dd4*/ 	.word	0x000000ff
        /*0dd8*/ 	.word	0x00000000
        /*0ddc*/ 	.short	0x010a
        /*0dde*/ 	.byte	0x04
	.zero		1


	//   ....[207]....
        /*0de0*/ 	.word	0x000041c0
        /*0de4*/ 	.word	0x000000ff
        /*0de8*/ 	.word	0x00000000
        /*0dec*/ 	.short	0x010a
        /*0dee*/ 	.byte	0x04
	.zero		1


	//   ....[208]....
        /*0df0*/ 	.word	0x00004250
        /*0df4*/ 	.word	0x000000ff
        /*0df8*/ 	.word	0x00000000
        /*0dfc*/ 	.short	0x010a
        /*0dfe*/ 	.byte	0x04
	.zero		1


	//   ....[209]....
        /*0e00*/ 	.word	0x000042e0
        /*0e04*/ 	.word	0x000000ff
        /*0e08*/ 	.word	0x00000000
        /*0e0c*/ 	.short	0x010a
        /*0e0e*/ 	.byte	0x04
	.zero		1


	//   ....[210]....
        /*0e10*/ 	.word	0x00004370
        /*0e14*/ 	.word	0x000000ff
        /*0e18*/ 	.word	0x00000000
        /*0e1c*/ 	.short	0x010a
        /*0e1e*/ 	.byte	0x04
	.zero		1


	//   ....[211]....
        /*0e20*/ 	.word	0x00004400
        /*0e24*/ 	.word	0x000000ff
        /*0e28*/ 	.word	0x00000000
        /*0e2c*/ 	.short	0x010a
        /*0e2e*/ 	.byte	0x04
	.zero		1


	//   ....[212]....
        /*0e30*/ 	.word	0x00004490
        /*0e34*/ 	.word	0x000000ff
        /*0e38*/ 	.word	0x00000000
        /*0e3c*/ 	.short	0x010a
        /*0e3e*/ 	.byte	0x04
	.zero		1


	//   ....[213]....
        /*0e40*/ 	.word	0x00004520
        /*0e44*/ 	.word	0x000000ff
        /*0e48*/ 	.word	0x00000000
        /*0e4c*/ 	.short	0x010a
        /*0e4e*/ 	.byte	0x04
	.zero		1


	//   ....[214]....
        /*0e50*/ 	.word	0x000045b0
        /*0e54*/ 	.word	0x000000ff
        /*0e58*/ 	.word	0x00000000
        /*0e5c*/ 	.short	0x010a
        /*0e5e*/ 	.byte	0x04
	.zero		1


	//   ....[215]....
        /*0e60*/ 	.word	0x00004640
        /*0e64*/ 	.word	0x000000ff
        /*0e68*/ 	.word	0x00000000
        /*0e6c*/ 	.short	0x010a
        /*0e6e*/ 	.byte	0x04
	.zero		1


	//   ....[216]....
        /*0e70*/ 	.word	0x000046d0
        /*0e74*/ 	.word	0x000000ff
        /*0e78*/ 	.word	0x00000000
        /*0e7c*/ 	.short	0x010a
        /*0e7e*/ 	.byte	0x04
	.zero		1


	//   ....[217]....
        /*0e80*/ 	.word	0x00004760
        /*0e84*/ 	.word	0x000000ff
        /*0e88*/ 	.word	0x00000000
        /*0e8c*/ 	.short	0x010a
        /*0e8e*/ 	.byte	0x04
	.zero		1


	//   ....[218]....
        /*0e90*/ 	.word	0x000047f0
        /*0e94*/ 	.word	0x000000ff
        /*0e98*/ 	.word	0x00000000
        /*0e9c*/ 	.short	0x010a
        /*0e9e*/ 	.byte	0x04
	.zero		1


	//   ....[219]....
        /*0ea0*/ 	.word	0x00004880
        /*0ea4*/ 	.word	0x000000ff
        /*0ea8*/ 	.word	0x00000000
        /*0eac*/ 	.short	0x010a
        /*0eae*/ 	.byte	0x04
	.zero		1


	//   ....[220]....
        /*0eb0*/ 	.word	0x00004910
        /*0eb4*/ 	.word	0x000000ff
        /*0eb8*/ 	.word	0x00000000
        /*0ebc*/ 	.short	0x010a
        /*0ebe*/ 	.byte	0x04
	.zero		1


	//   ....[221]....
        /*0ec0*/ 	.word	0x000049a0
        /*0ec4*/ 	.word	0x000000ff
        /*0ec8*/ 	.word	0x00000000
        /*0ecc*/ 	.short	0x010a
        /*0ece*/ 	.byte	0x04
	.zero		1


	//   ....[222]....
        /*0ed0*/ 	.word	0x00004a30
        /*0ed4*/ 	.word	0x000000ff
        /*0ed8*/ 	.word	0x00000000
        /*0edc*/ 	.short	0x010a
        /*0ede*/ 	.byte	0x04
	.zero		1


	//   ....[223]....
        /*0ee0*/ 	.word	0x00004ac0
        /*0ee4*/ 	.word	0x000000ff
        /*0ee8*/ 	.word	0x00000000
        /*0eec*/ 	.short	0x010a
        /*0eee*/ 	.byte	0x04
	.zero		1


	//   ....[224]....
        /*0ef0*/ 	.word	0x00004b50
        /*0ef4*/ 	.word	0x000000ff
        /*0ef8*/ 	.word	0x00000000
        /*0efc*/ 	.short	0x010a
        /*0efe*/ 	.byte	0x04
	.zero		1


	//   ....[225]....
        /*0f00*/ 	.word	0x00004be0
        /*0f04*/ 	.word	0x000000ff
        /*0f08*/ 	.word	0x00000000
        /*0f0c*/ 	.short	0x010a
        /*0f0e*/ 	.byte	0x04
	.zero		1


	//   ....[226]....
        /*0f10*/ 	.word	0x00004c70
        /*0f14*/ 	.word	0x000000ff
        /*0f18*/ 	.word	0x00000000
        /*0f1c*/ 	.short	0x010a
        /*0f1e*/ 	.byte	0x04
	.zero		1


	//   ....[227]....
        /*0f20*/ 	.word	0x00004d00
        /*0f24*/ 	.word	0x000000ff
        /*0f28*/ 	.word	0x00000000
        /*0f2c*/ 	.short	0x010a
        /*0f2e*/ 	.byte	0x04
	.zero		1


	//   ....[228]....
        /*0f30*/ 	.word	0x00004d90
        /*0f34*/ 	.word	0x000000ff
        /*0f38*/ 	.word	0x00000000
        /*0f3c*/ 	.short	0x010a
        /*0f3e*/ 	.byte	0x04
	.zero		1


	//   ....[229]....
        /*0f40*/ 	.word	0x00004e20
        /*0f44*/ 	.word	0x000000ff
        /*0f48*/ 	.word	0x00000000
        /*0f4c*/ 	.short	0x010a
        /*0f4e*/ 	.byte	0x04
	.zero		1


	//   ....[230]....
        /*0f50*/ 	.word	0x00004eb0
        /*0f54*/ 	.word	0x000000ff
        /*0f58*/ 	.word	0x00000000
        /*0f5c*/ 	.short	0x010a
        /*0f5e*/ 	.byte	0x04
	.zero		1


	//   ....[231]....
        /*0f60*/ 	.word	0x00004f40
        /*0f64*/ 	.word	0x000000ff
        /*0f68*/ 	.word	0x00000000
        /*0f6c*/ 	.short	0x010a
        /*0f6e*/ 	.byte	0x04
	.zero		1


	//   ....[232]....
        /*0f70*/ 	.word	0x00004fd0
        /*0f74*/ 	.word	0x000000ff
        /*0f78*/ 	.word	0x00000000
        /*0f7c*/ 	.short	0x010a
        /*0f7e*/ 	.byte	0x04
	.zero		1


	//   ....[233]....
        /*0f80*/ 	.word	0x00005060
        /*0f84*/ 	.word	0x000000ff
        /*0f88*/ 	.word	0x00000000
        /*0f8c*/ 	.short	0x010a
        /*0f8e*/ 	.byte	0x04
	.zero		1


	//   ....[234]....
        /*0f90*/ 	.word	0x000050f0
        /*0f94*/ 	.word	0x000000ff
        /*0f98*/ 	.word	0x00000000
        /*0f9c*/ 	.short	0x010a
        /*0f9e*/ 	.byte	0x04
	.zero		1


	//   ....[235]....
        /*0fa0*/ 	.word	0x00005180
        /*0fa4*/ 	.word	0x000000ff
        /*0fa8*/ 	.word	0x00000000
        /*0fac*/ 	.short	0x010a
        /*0fae*/ 	.byte	0x04
	.zero		1


	//   ....[236]....
        /*0fb0*/ 	.word	0x00005210
        /*0fb4*/ 	.word	0x000000ff
        /*0fb8*/ 	.word	0x00000000
        /*0fbc*/ 	.short	0x010a
        /*0fbe*/ 	.byte	0x04
	.zero		1


	//   ....[237]....
        /*0fc0*/ 	.word	0x000052a0
        /*0fc4*/ 	.word	0x000000ff
        /*0fc8*/ 	.word	0x00000000
        /*0fcc*/ 	.short	0x010a
        /*0fce*/ 	.byte	0x04
	.zero		1


	//   ....[238]....
        /*0fd0*/ 	.word	0x00005330
        /*0fd4*/ 	.word	0x000000ff
        /*0fd8*/ 	.word	0x00000000
        /*0fdc*/ 	.short	0x010a
        /*0fde*/ 	.byte	0x04
	.zero		1


	//   ....[239]....
        /*0fe0*/ 	.word	0x000053c0
        /*0fe4*/ 	.word	0x000000ff
        /*0fe8*/ 	.word	0x00000000
        /*0fec*/ 	.short	0x010a
        /*0fee*/ 	.byte	0x04
	.zero		1


	//   ....[240]....
        /*0ff0*/ 	.word	0x00005450
        /*0ff4*/ 	.word	0x000000ff
        /*0ff8*/ 	.word	0x00000000
        /*0ffc*/ 	.short	0x010a
        /*0ffe*/ 	.byte	0x04
	.zero		1


	//   ....[241]....
        /*1000*/ 	.word	0x000054e0
        /*1004*/ 	.word	0x000000ff
        /*1008*/ 	.word	0x00000000
        /*100c*/ 	.short	0x010a
        /*100e*/ 	.byte	0x04
	.zero		1


	//   ....[242]....
        /*1010*/ 	.word	0x00005570
        /*1014*/ 	.word	0x000000ff
        /*1018*/ 	.word	0x00000000
        /*101c*/ 	.short	0x010a
        /*101e*/ 	.byte	0x04
	.zero		1


	//   ....[243]....
        /*1020*/ 	.word	0x00005600
        /*1024*/ 	.word	0x000000ff
        /*1028*/ 	.word	0x00000000
        /*102c*/ 	.short	0x010a
        /*102e*/ 	.byte	0x04
	.zero		1


	//   ....[244]....
        /*1030*/ 	.word	0x00005690
        /*1034*/ 	.word	0x000000ff
        /*1038*/ 	.word	0x00000000
        /*103c*/ 	.short	0x010a
        /*103e*/ 	.byte	0x04
	.zero		1


	//   ....[245]....
        /*1040*/ 	.word	0x00005720
        /*1044*/ 	.word	0x000000ff
        /*1048*/ 	.word	0x00000000
        /*104c*/ 	.short	0x010a
        /*104e*/ 	.byte	0x04
	.zero		1


	//   ....[246]....
        /*1050*/ 	.word	0x000057b0
        /*1054*/ 	.word	0x000000ff
        /*1058*/ 	.word	0x00000000
        /*105c*/ 	.short	0x010a
        /*105e*/ 	.byte	0x04
	.zero		1


	//   ....[247]....
        /*1060*/ 	.word	0x00005850
        /*1064*/ 	.word	0x00000000
        /*1068*/ 	.word	0x00000000
        /*106c*/ 	.short	0x010a
        /*106e*/ 	.byte	0xff
	.zero		1


	//   ....[248]....
        /*1070*/ 	.word	0x00005970
        /*1074*/ 	.word	0x00000002
        /*1078*/ 	.word	0x00000500
        /*107c*/ 	.short	0x010a
        /*107e*/ 	.byte	0xff
	.zero		1


	//   ....[249]....
        /*1080*/ 	.word	0x000059e0
        /*1084*/ 	.word	0x00000002
        /*1088*/ 	.word	0x00000000
        /*108c*/ 	.short	0x0101
        /*108e*/ 	.byte	0xff
	.zero		1


	//   ....[250]....
        /*1090*/ 	.word	0x00005a00
        /*1094*/ 	.word	0x000000ff
        /*1098*/ 	.word	0x000004b0
        /*109c*/ 	.short	0x010a
        /*109e*/ 	.byte	0x05
	.zero		1


	//   ....[251]....
        /*10a0*/ 	.word	0x00005b20
        /*10a4*/ 	.word	0x00000002
        /*10a8*/ 	.word	0x000004a0
        /*10ac*/ 	.short	0x010a
        /*10ae*/ 	.byte	0xff
	.zero		1


	//   ....[252]....
        /*10b0*/ 	.word	0x00005c20
        /*10b4*/ 	.word	0x00000002
        /*10b8*/ 	.word	0x00000000
        /*10bc*/ 	.short	0x0101
        /*10be*/ 	.byte	0xff
	.zero		1


	//   ....[253]....
        /*10c0*/ 	.word	0x00005cb0
        /*10c4*/ 	.word	0x000000ff
        /*10c8*/ 	.word	0x000004b0
        /*10cc*/ 	.short	0x0106
        /*10ce*/ 	.byte	0x05
	.zero		1


	//   ....[254]....
        /*10d0*/ 	.word	0x00005cd0
        /*10d4*/ 	.word	0x000000ff
        /*10d8*/ 	.word	0x000004b0
        /*10dc*/ 	.short	0x010a
        /*10de*/ 	.byte	0x05
	.zero		1


	//   ....[255]....
        /*10e0*/ 	.word	0x00005d60
        /*10e4*/ 	.word	0x000000ff
        /*10e8*/ 	.word	0x000004b0
        /*10ec*/ 	.short	0x0106
        /*10ee*/ 	.byte	0x04
	.zero		1


	//   ....[0]....
        /*10f0*/ 	.word	0x00005da0
        /*10f4*/ 	.word	0x00000000
        /*10f8*/ 	.word	0x000004b0
        /*10fc*/ 	.short	0x010a
        /*10fe*/ 	.byte	0xff
	.zero		1


	//   ....[1]....
        /*1100*/ 	.word	0x00005fe0
        /*1104*/ 	.word	0x000000ff
        /*1108*/ 	.word	0x00000008
        /*110c*/ 	.short	0x010a
        /*110e*/ 	.byte	0x04
	.zero		1


	//   ....[2]....
        /*1110*/ 	.word	0x00006000
        /*1114*/ 	.word	0x000000ff
        /*1118*/ 	.word	0x00000008
        /*111c*/ 	.short	0x010a
        /*111e*/ 	.byte	0x04
	.zero		1


	//   ....[3]....
        /*1120*/ 	.word	0x00006190
        /*1124*/ 	.word	0x000000ff
        /*1128*/ 	.word	0x00000008
        /*112c*/ 	.short	0x010a
        /*112e*/ 	.byte	0x04
	.zero		1


	//   ....[4]....
        /*1130*/ 	.word	0x000061b0
        /*1134*/ 	.word	0x000000ff
        /*1138*/ 	.word	0x00000008
        /*113c*/ 	.short	0x010a
        /*113e*/ 	.byte	0x04
	.zero		1


	//   ....[5]....
        /*1140*/ 	.word	0x00006270
        /*1144*/ 	.word	0x000000ff
        /*1148*/ 	.word	0x00000000
        /*114c*/ 	.short	0x0101
        /*114e*/ 	.byte	0x05
	.zero		1


	//   ....[6]....
        /*1150*/ 	.word	0x00006550
        /*1154*/ 	.word	0x00000000
        /*1158*/ 	.word	0x000004a0
        /*115c*/ 	.short	0x010a
        /*115e*/ 	.byte	0xff
	.zero		1


	//   ....[7]....
        /*1160*/ 	.word	0x00006610
        /*1164*/ 	.word	0x00000000
        /*1168*/ 	.word	0x00000000
        /*116c*/ 	.short	0x0101
        /*116e*/ 	.byte	0xff
	.zero		1


	//   ....[8]....
        /*1170*/ 	.word	0x000066c0
        /*1174*/ 	.word	0x000000ff
        /*1178*/ 	.word	0x00000000
        /*117c*/ 	.short	0x010a
        /*117e*/ 	.byte	0x04
	.zero		1


	//   ....[9]....
        /*1180*/ 	.word	0x000066d0
        /*1184*/ 	.word	0x000000ff
        /*1188*/ 	.word	0x000004e0
        /*118c*/ 	.short	0x010a
        /*118e*/ 	.byte	0x09
	.zero		1


	//   ....[10]....
        /*1190*/ 	.word	0x00006790
        /*1194*/ 	.word	0x000000ff
        /*1198*/ 	.word	0x00000000
        /*119c*/ 	.short	0x010a
        /*119e*/ 	.byte	0x07
	.zero		1


	//   ....[11]....
        /*11a0*/ 	.word	0x000068d0
        /*11a4*/ 	.word	0x000000ff
        /*11a8*/ 	.word	0x00000000
        /*11ac*/ 	.short	0x010a
        /*11ae*/ 	.byte	0x04
	.zero		1


	//   ....[12]....
        /*11b0*/ 	.word	0x00006ad0
        /*11b4*/ 	.word	0x000000ff
        /*11b8*/ 	.word	0x00000000
        /*11bc*/ 	.short	0x010a
        /*11be*/ 	.byte	0x07
	.zero		1


	//   ....[13]....
        /*11c0*/ 	.word	0x00006b60
        /*11c4*/ 	.word	0x000000ff
        /*11c8*/ 	.word	0x00000000
        /*11cc*/ 	.short	0x010a
        /*11ce*/ 	.byte	0x07
	.zero		1


	//   ....[14]....
        /*11d0*/ 	.word	0x00006bf0
        /*11d4*/ 	.word	0x000000ff
        /*11d8*/ 	.word	0x00000000
        /*11dc*/ 	.short	0x010a
        /*11de*/ 	.byte	0x07
	.zero		1


	//   ....[15]....
        /*11e0*/ 	.word	0x00006c90
        /*11e4*/ 	.word	0x00000000
        /*11e8*/ 	.word	0x00000000
        /*11ec*/ 	.short	0x010a
        /*11ee*/ 	.byte	0xff
	.zero		1


	//   ....[16]....
        /*11f0*/ 	.word	0x00006cd0
        /*11f4*/ 	.word	0x00000000
        /*11f8*/ 	.word	0x00000000
        /*11fc*/ 	.short	0x010a
        /*11fe*/ 	.byte	0xff
	.zero		1


	//   ....[17]....
        /*1200*/ 	.word	0x00006d40
        /*1204*/ 	.word	0x000000ff
        /*1208*/ 	.word	0x00000000
        /*120c*/ 	.short	0x0101
        /*120e*/ 	.byte	0x05
	.zero		1


	//   ....[18]....
        /*1210*/ 	.word	0x00006d80
        /*1214*/ 	.word	0x000000ff
        /*1218*/ 	.word	0x00000520
        /*121c*/ 	.short	0x010a
        /*121e*/ 	.byte	0x06
	.zero		1


	//   ....[19]....
        /*1220*/ 	.word	0x00006de0
        /*1224*/ 	.word	0x000000ff
        /*1228*/ 	.word	0x00000000
        /*122c*/ 	.short	0x0101
        /*122e*/ 	.byte	0x05
	.zero		1


	//   ....[20]....
        /*1230*/ 	.word	0x00007230
        /*1234*/ 	.word	0x00000007
        /*1238*/ 	.word	0x000004a0
        /*123c*/ 	.short	0x010a
        /*123e*/ 	.byte	0xff
	.zero		1


	//   ....[21]....
        /*1240*/ 	.word	0x000073a0
        /*1244*/ 	.word	0x00000000
        /*1248*/ 	.word	0x00000000
        /*124c*/ 	.short	0x0101
        /*124e*/ 	.byte	0xff
	.zero		1


	//   ....[22]....
        /*1250*/ 	.word	0x000077b0
        /*1254*/ 	.word	0x000000ff
        /*1258*/ 	.word	0x00000498
        /*125c*/ 	.short	0x010a
        /*125e*/ 	.byte	0x13
	.zero		1


	//   ....[23]....
        /*1260*/ 	.word	0x00007920
        /*1264*/ 	.word	0x000000ff
        /*1268*/ 	.word	0x00000488
        /*126c*/ 	.short	0x010a
        /*126e*/ 	.byte	0x13
	.zero		1


	//   ....[24]....
        /*1270*/ 	.word	0x00007b30
        /*1274*/ 	.word	0x000000ff
        /*1278*/ 	.word	0x00000480
        /*127c*/ 	.short	0x010b
        /*127e*/ 	.byte	0x13
	.zero		1


	//   ....[25]....
        /*1280*/ 	.word	0x00007b40
        /*1284*/ 	.word	0x000000ff
        /*1288*/ 	.word	0x00000000
        /*128c*/ 	.short	0x0101
        /*128e*/ 	.byte	0x36
	.zero		1


	//   ....[26]....
        /*1290*/ 	.word	0x00007b80
        /*1294*/ 	.word	0x00000000
        /*1298*/ 	.word	0x00000488
        /*129c*/ 	.short	0x010a
        /*129e*/ 	.byte	0xff
	.zero		1


	//   ....[27]....
        /*12a0*/ 	.word	0x00007ed0
        /*12a4*/ 	.word	0x00000003
        /*12a8*/ 	.word	0x000004a0
        /*12ac*/ 	.short	0x010a
        /*12ae*/ 	.byte	0xff
	.zero		1


	//   ....[28]....
        /*12b0*/ 	.word	0x00008050
        /*12b4*/ 	.word	0x00000000
        /*12b8*/ 	.word	0x00000000
        /*12bc*/ 	.short	0x0101
        /*12be*/ 	.byte	0xff
	.zero		1


	//   ....[29]....
        /*12c0*/ 	.word	0x00008a10
        /*12c4*/ 	.word	0x000000ff
        /*12c8*/ 	.word	0x00000480
        /*12cc*/ 	.short	0x010a
        /*12ce*/ 	.byte	0x39
	.zero		1


	//   ....[30]....
        /*12d0*/ 	.word	0x00008a20
        /*12d4*/ 	.word	0x00000052
        /*12d8*/ 	.word	0x000004c0
        /*12dc*/ 	.short	0x010a
        /*12de*/ 	.byte	0xff
	.zero		1


	//   ....[31]....
        /*12e0*/ 	.word	0x00008b70
        /*12e4*/ 	.word	0x000000ff
        /*12e8*/ 	.word	0x00000480
        /*12ec*/ 	.short	0x010a
        /*12ee*/ 	.byte	0x39
	.zero		1


	//   ....[32]....
        /*12f0*/ 	.word	0x00008c50
        /*12f4*/ 	.word	0x000000ff
        /*12f8*/ 	.word	0x00000000
        /*12fc*/ 	.short	0x0101
        /*12fe*/ 	.byte	0x04
	.zero		1


	//   ....[33]....
        /*1300*/ 	.word	0x00008cb0
        /*1304*/ 	.word	0x00000052
        /*1308*/ 	.word	0x000004c0
        /*130c*/ 	.short	0x010a
        /*130e*/ 	.byte	0xff
	.zero		1


	//   ....[34]....
        /*1310*/ 	.word	0x00009090
        /*1314*/ 	.word	0x00000052
        /*1318*/ 	.word	0x00000000
        /*131c*/ 	.short	0x0101
        /*131e*/ 	.byte	0xff
	.zero		1


	//   ....[35]....
        /*1320*/ 	.word	0x000098e0
        /*1324*/ 	.word	0x00000000
        /*1328*/ 	.word	0x00000510
        /*132c*/ 	.short	0x010a
        /*132e*/ 	.byte	0xff
	.zero		1


	//   ....[36]....
        /*1330*/ 	.word	0x00009940
        /*1334*/ 	.word	0x00000000
        /*1338*/ 	.word	0x00000240
        /*133c*/ 	.short	0x010a
        /*133e*/ 	.byte	0xff
	.zero		1


	//   ....[37]....
        /*1340*/ 	.word	0x000099a0
        /*1344*/ 	.word	0x00000000
        /*1348*/ 	.word	0x00000240
        /*134c*/ 	.short	0x010a
        /*134e*/ 	.byte	0xff
	.zero		1


	//   ....[38]....
        /*1350*/ 	.word	0x000099f0
        /*1354*/ 	.word	0x00000003
        /*1358*/ 	.word	0x000004a0
        /*135c*/ 	.short	0x010a
        /*135e*/ 	.byte	0xff
	.zero		1


	//   ....[39]....
        /*1360*/ 	.word	0x00009a50
        /*1364*/ 	.word	0x00000000
        /*1368*/ 	.word	0x00000000
        /*136c*/ 	.short	0x010a
        /*136e*/ 	.byte	0xff
	.zero		1


	//   ....[40]....
        /*1370*/ 	.word	0x00009ab0
        /*1374*/ 	.word	0x00000000
        /*1378*/ 	.word	0x00000000
        /*137c*/ 	.short	0x010a
        /*137e*/ 	.byte	0xff
	.zero		1


	//   ....[41]....
        /*1380*/ 	.word	0x00009b10
        /*1384*/ 	.word	0x00000000
        /*1388*/ 	.word	0x00000000
        /*138c*/ 	.short	0x010a
        /*138e*/ 	.byte	0xff
	.zero		1


	//   ....[42]....
        /*1390*/ 	.word	0x00009b70
        /*1394*/ 	.word	0x00000000
        /*1398*/ 	.word	0x00000000
        /*139c*/ 	.short	0x010a
        /*139e*/ 	.byte	0xff
	.zero		1


	//   ....[43]....
        /*13a0*/ 	.word	0x00009bd0
        /*13a4*/ 	.word	0x00000000
        /*13a8*/ 	.word	0x00000000
        /*13ac*/ 	.short	0x010a
        /*13ae*/ 	.byte	0xff
	.zero		1


	//   ....[44]....
        /*13b0*/ 	.word	0x00009c30
        /*13b4*/ 	.word	0x00000000
        /*13b8*/ 	.word	0x00000000
        /*13bc*/ 	.short	0x010a
        /*13be*/ 	.byte	0xff
	.zero		1


	//   ....[45]....
        /*13c0*/ 	.word	0x00009c90
        /*13c4*/ 	.word	0x00000000
        /*13c8*/ 	.word	0x00000000
        /*13cc*/ 	.short	0x010a
        /*13ce*/ 	.byte	0xff
	.zero		1


	//   ....[46]....
        /*13d0*/ 	.word	0x00009cf0
        /*13d4*/ 	.word	0x00000000
        /*13d8*/ 	.word	0x00000000
        /*13dc*/ 	.short	0x010a
        /*13de*/ 	.byte	0xff
	.zero		1


	//   ....[47]....
        /*13e0*/ 	.word	0x00009d50
        /*13e4*/ 	.word	0x00000000
        /*13e8*/ 	.word	0x00000000
        /*13ec*/ 	.short	0x010a
        /*13ee*/ 	.byte	0xff
	.zero		1


	//   ....[48]....
        /*13f0*/ 	.word	0x00009db0
        /*13f4*/ 	.word	0x00000000
        /*13f8*/ 	.word	0x00000000
        /*13fc*/ 	.short	0x010a
        /*13fe*/ 	.byte	0xff
	.zero		1


	//   ....[49]....
        /*1400*/ 	.word	0x00009e10
        /*1404*/ 	.word	0x00000000
        /*1408*/ 	.word	0x00000000
        /*140c*/ 	.short	0x010a
        /*140e*/ 	.byte	0xff
	.zero		1


	//   ....[50]....
        /*1410*/ 	.word	0x00009e70
        /*1414*/ 	.word	0x00000000
        /*1418*/ 	.word	0x00000000
        /*141c*/ 	.short	0x010a
        /*141e*/ 	.byte	0xff
	.zero		1


	//   ....[51]....
        /*1420*/ 	.word	0x00009ed0
        /*1424*/ 	.word	0x00000000
        /*1428*/ 	.word	0x00000000
        /*142c*/ 	.short	0x010a
        /*142e*/ 	.byte	0xff
	.zero		1


	//   ....[52]....
        /*1430*/ 	.word	0x00009f30
        /*1434*/ 	.word	0x00000000
        /*1438*/ 	.word	0x00000000
        /*143c*/ 	.short	0x010a
        /*143e*/ 	.byte	0xff
	.zero		1


	//   ....[53]....
        /*1440*/ 	.word	0x00009f90
        /*1444*/ 	.word	0x00000000
        /*1448*/ 	.word	0x00000000
        /*144c*/ 	.short	0x010a
        /*144e*/ 	.byte	0xff
	.zero		1


	//   ....[54]....
        /*1450*/ 	.word	0x00009ff0
        /*1454*/ 	.word	0x00000000
        /*1458*/ 	.word	0x00000000
        /*145c*/ 	.short	0x010a
        /*145e*/ 	.byte	0xff
	.zero		1


	//   ....[55]....
        /*1460*/ 	.word	0x0000a050
        /*1464*/ 	.word	0x00000000
        /*1468*/ 	.word	0x00000000
        /*146c*/ 	.short	0x010a
        /*146e*/ 	.byte	0xff
	.zero		1


	//   ....[56]....
        /*1470*/ 	.word	0x0000a0b0
        /*1474*/ 	.word	0x00000000
        /*1478*/ 	.word	0x00000000
        /*147c*/ 	.short	0x010a
        /*147e*/ 	.byte	0xff
	.zero		1


	//   ....[57]....
        /*1480*/ 	.word	0x0000a110
        /*1484*/ 	.word	0x00000000
        /*1488*/ 	.word	0x00000000
        /*148c*/ 	.short	0x010a
        /*148e*/ 	.byte	0xff
	.zero		1


	//   ....[58]....
        /*1490*/ 	.word	0x0000a170
        /*1494*/ 	.word	0x00000000
        /*1498*/ 	.word	0x00000000
        /*149c*/ 	.short	0x010a
        /*149e*/ 	.byte	0xff
	.zero		1


	//   ....[59]....
        /*14a0*/ 	.word	0x0000a1d0
        /*14a4*/ 	.word	0x00000000
        /*14a8*/ 	.word	0x00000000
        /*14ac*/ 	.short	0x010a
        /*14ae*/ 	.byte	0xff
	.zero		1


	//   ....[60]....
        /*14b0*/ 	.word	0x0000a230
        /*14b4*/ 	.word	0x00000000
        /*14b8*/ 	.word	0x00000000
        /*14bc*/ 	.short	0x010a
        /*14be*/ 	.byte	0xff
	.zero		1


	//   ....[61]....
        /*14c0*/ 	.word	0x0000a290
        /*14c4*/ 	.word	0x00000000
        /*14c8*/ 	.word	0x00000000
        /*14cc*/ 	.short	0x010a
        /*14ce*/ 	.byte	0xff
	.zero		1


	//   ....[62]....
        /*14d0*/ 	.word	0x0000a2f0
        /*14d4*/ 	.word	0x00000000
        /*14d8*/ 	.word	0x00000000
        /*14dc*/ 	.short	0x010a
        /*14de*/ 	.byte	0xff
	.zero		1


	//   ....[63]....
        /*14e0*/ 	.word	0x0000a350
        /*14e4*/ 	.word	0x00000000
        /*14e8*/ 	.word	0x00000000
        /*14ec*/ 	.short	0x010a
        /*14ee*/ 	.byte	0xff
	.zero		1


	//   ....[64]....
        /*14f0*/ 	.word	0x0000a3b0
        /*14f4*/ 	.word	0x00000000
        /*14f8*/ 	.word	0x00000000
        /*14fc*/ 	.short	0x010a
        /*14fe*/ 	.byte	0xff
	.zero		1


	//   ....[65]....
        /*1500*/ 	.word	0x0000a410
        /*1504*/ 	.word	0x00000000
        /*1508*/ 	.word	0x00000000
        /*150c*/ 	.short	0x010a
        /*150e*/ 	.byte	0xff
	.zero		1


	//   ....[66]....
        /*1510*/ 	.word	0x0000a470
        /*1514*/ 	.word	0x00000000
        /*1518*/ 	.word	0x00000000
        /*151c*/ 	.short	0x010a
        /*151e*/ 	.byte	0xff
	.zero		1


	//   ....[67]....
        /*1520*/ 	.word	0x0000a4d0
        /*1524*/ 	.word	0x00000000
        /*1528*/ 	.word	0x00000000
        /*152c*/ 	.short	0x010a
        /*152e*/ 	.byte	0xff
	.zero		1


	//   ....[68]....
        /*1530*/ 	.word	0x0000a530
        /*1534*/ 	.word	0x00000000
        /*1538*/ 	.word	0x00000000
        /*153c*/ 	.short	0x010a
        /*153e*/ 	.byte	0xff
	.zero		1


	//   ....[69]....
        /*1540*/ 	.word	0x0000a590
        /*1544*/ 	.word	0x00000000
        /*1548*/ 	.word	0x00000000
        /*154c*/ 	.short	0x010a
        /*154e*/ 	.byte	0xff
	.zero		1


	//   ....[70]....
        /*1550*/ 	.word	0x0000a5f0
        /*1554*/ 	.word	0x00000000
        /*1558*/ 	.word	0x00000000
        /*155c*/ 	.short	0x010a
        /*155e*/ 	.byte	0xff
	.zero		1


	//   ....[71]....
        /*1560*/ 	.word	0x0000a650
        /*1564*/ 	.word	0x00000000
        /*1568*/ 	.word	0x00000000
        /*156c*/ 	.short	0x010a
        /*156e*/ 	.byte	0xff
	.zero		1


	//   ....[72]....
        /*1570*/ 	.word	0x0000a6b0
        /*1574*/ 	.word	0x00000000
        /*1578*/ 	.word	0x00000000
        /*157c*/ 	.short	0x010a
        /*157e*/ 	.byte	0xff
	.zero		1


	//   ....[73]....
        /*1580*/ 	.word	0x0000a710
        /*1584*/ 	.word	0x00000000
        /*1588*/ 	.word	0x00000000
        /*158c*/ 	.short	0x010a
        /*158e*/ 	.byte	0xff
	.zero		1


	//   ....[74]....
        /*1590*/ 	.word	0x0000a770
        /*1594*/ 	.word	0x00000000
        /*1598*/ 	.word	0x00000000
        /*159c*/ 	.short	0x010a
        /*159e*/ 	.byte	0xff
	.zero		1


	//   ....[75]....
        /*15a0*/ 	.word	0x0000a7d0
        /*15a4*/ 	.word	0x00000000
        /*15a8*/ 	.word	0x00000000
        /*15ac*/ 	.short	0x010a
        /*15ae*/ 	.byte	0xff
	.zero		1


	//   ....[76]....
        /*15b0*/ 	.word	0x0000a830
        /*15b4*/ 	.word	0x00000000
        /*15b8*/ 	.word	0x00000000
        /*15bc*/ 	.short	0x010a
        /*15be*/ 	.byte	0xff
	.zero		1


	//   ....[77]....
        /*15c0*/ 	.word	0x0000a890
        /*15c4*/ 	.word	0x00000000
        /*15c8*/ 	.word	0x00000000
        /*15cc*/ 	.short	0x010a
        /*15ce*/ 	.byte	0xff
	.zero		1


	//   ....[78]....
        /*15d0*/ 	.word	0x0000a8f0
        /*15d4*/ 	.word	0x00000000
        /*15d8*/ 	.word	0x00000000
        /*15dc*/ 	.short	0x010a
        /*15de*/ 	.byte	0xff
	.zero		1


	//   ....[79]....
        /*15e0*/ 	.word	0x0000a950
        /*15e4*/ 	.word	0x00000000
        /*15e8*/ 	.word	0x00000000
        /*15ec*/ 	.short	0x010a
        /*15ee*/ 	.byte	0xff
	.zero		1


	//   ....[80]....
        /*15f0*/ 	.word	0x0000a9b0
        /*15f4*/ 	.word	0x00000000
        /*15f8*/ 	.word	0x00000000
        /*15fc*/ 	.short	0x010a
        /*15fe*/ 	.byte	0xff
	.zero		1


	//   ....[81]....
        /*1600*/ 	.word	0x0000aa10
        /*1604*/ 	.word	0x00000000
        /*1608*/ 	.word	0x00000000
        /*160c*/ 	.short	0x010a
        /*160e*/ 	.byte	0xff
	.zero		1


	//   ....[82]....
        /*1610*/ 	.word	0x0000aa70
        /*1614*/ 	.word	0x00000000
        /*1618*/ 	.word	0x00000000
        /*161c*/ 	.short	0x010a
        /*161e*/ 	.byte	0xff
	.zero		1


	//   ....[83]....
        /*1620*/ 	.word	0x0000aad0
        /*1624*/ 	.word	0x00000000
        /*1628*/ 	.word	0x00000000
        /*162c*/ 	.short	0x010a
        /*162e*/ 	.byte	0xff
	.zero		1


	//   ....[84]....
        /*1630*/ 	.word	0x0000ab30
        /*1634*/ 	.word	0x00000000
        /*1638*/ 	.word	0x00000000
        /*163c*/ 	.short	0x010a
        /*163e*/ 	.byte	0xff
	.zero		1


	//   ....[85]....
        /*1640*/ 	.word	0x0000ab90
        /*1644*/ 	.word	0x00000000
        /*1648*/ 	.word	0x00000000
        /*164c*/ 	.short	0x010a
        /*164e*/ 	.byte	0xff
	.zero		1


	//   ....[86]....
        /*1650*/ 	.word	0x0000abf0
        /*1654*/ 	.word	0x00000000
        /*1658*/ 	.word	0x00000000
        /*165c*/ 	.short	0x010a
        /*165e*/ 	.byte	0xff
	.zero		1


	//   ....[87]....
        /*1660*/ 	.word	0x0000ac50
        /*1664*/ 	.word	0x00000000
        /*1668*/ 	.word	0x00000000
        /*166c*/ 	.short	0x010a
        /*166e*/ 	.byte	0xff
	.zero		1


	//   ....[88]....
        /*1670*/ 	.word	0x0000acb0
        /*1674*/ 	.word	0x00000000
        /*1678*/ 	.word	0x00000000
        /*167c*/ 	.short	0x010a
        /*167e*/ 	.byte	0xff
	.zero		1


	//   ....[89]....
        /*1680*/ 	.word	0x0000ad10
        /*1684*/ 	.word	0x00000000
        /*1688*/ 	.word	0x00000000
        /*168c*/ 	.short	0x010a
        /*168e*/ 	.byte	0xff
	.zero		1


	//   ....[90]....
        /*1690*/ 	.word	0x0000ad70
        /*1694*/ 	.word	0x00000000
        /*1698*/ 	.word	0x00000000
        /*169c*/ 	.short	0x010a
        /*169e*/ 	.byte	0xff
	.zero		1


	//   ....[91]....
        /*16a0*/ 	.word	0x0000add0
        /*16a4*/ 	.word	0x00000000
        /*16a8*/ 	.word	0x00000000
        /*16ac*/ 	.short	0x010a
        /*16ae*/ 	.byte	0xff
	.zero		1


	//   ....[92]....
        /*16b0*/ 	.word	0x0000ae30
        /*16b4*/ 	.word	0x00000000
        /*16b8*/ 	.word	0x00000000
        /*16bc*/ 	.short	0x010a
        /*16be*/ 	.byte	0xff
	.zero		1


	//   ....[93]....
        /*16c0*/ 	.word	0x0000ae90
        /*16c4*/ 	.word	0x00000000
        /*16c8*/ 	.word	0x00000000
        /*16cc*/ 	.short	0x010a
        /*16ce*/ 	.byte	0xff
	.zero		1


	//   ....[94]....
        /*16d0*/ 	.word	0x0000aef0
        /*16d4*/ 	.word	0x00000000
        /*16d8*/ 	.word	0x00000000
        /*16dc*/ 	.short	0x010a
        /*16de*/ 	.byte	0xff
	.zero		1


	//   ....[95]....
        /*16e0*/ 	.word	0x0000af50
        /*16e4*/ 	.word	0x00000000
        /*16e8*/ 	.word	0x00000000
        /*16ec*/ 	.short	0x010a
        /*16ee*/ 	.byte	0xff
	.zero		1


	//   ....[96]....
        /*16f0*/ 	.word	0x0000afb0
        /*16f4*/ 	.word	0x00000000
        /*16f8*/ 	.word	0x00000000
        /*16fc*/ 	.short	0x010a
        /*16fe*/ 	.byte	0xff
	.zero		1


	//   ....[97]....
        /*1700*/ 	.word	0x0000b010
        /*1704*/ 	.word	0x00000000
        /*1708*/ 	.word	0x00000000
        /*170c*/ 	.short	0x010a
        /*170e*/ 	.byte	0xff
	.zero		1


	//   ....[98]....
        /*1710*/ 	.word	0x0000b070
        /*1714*/ 	.word	0x00000000
        /*1718*/ 	.word	0x00000000
        /*171c*/ 	.short	0x010a
        /*171e*/ 	.byte	0xff
	.zero		1


	//   ....[99]....
        /*1720*/ 	.word	0x0000b0d0
        /*1724*/ 	.word	0x00000000
        /*1728*/ 	.word	0x00000000
        /*172c*/ 	.short	0x010a
        /*172e*/ 	.byte	0xff
	.zero		1


	//   ....[100]....
        /*1730*/ 	.word	0x0000b130
        /*1734*/ 	.word	0x00000000
        /*1738*/ 	.word	0x00000000
        /*173c*/ 	.short	0x010a
        /*173e*/ 	.byte	0xff
	.zero		1


	//   ....[101]....
        /*1740*/ 	.word	0x0000b190
        /*1744*/ 	.word	0x00000000
        /*1748*/ 	.word	0x00000000
        /*174c*/ 	.short	0x010a
        /*174e*/ 	.byte	0xff
	.zero		1


	//   ....[102]....
        /*1750*/ 	.word	0x0000b1f0
        /*1754*/ 	.word	0x00000000
        /*1758*/ 	.word	0x00000000
        /*175c*/ 	.short	0x010a
        /*175e*/ 	.byte	0xff
	.zero		1


	//   ....[103]....
        /*1760*/ 	.word	0x0000b250
        /*1764*/ 	.word	0x00000000
        /*1768*/ 	.word	0x00000000
        /*176c*/ 	.short	0x010a
        /*176e*/ 	.byte	0xff
	.zero		1


	//   ....[104]....
        /*1770*/ 	.word	0x0000b2b0
        /*1774*/ 	.word	0x00000000
        /*1778*/ 	.word	0x00000000
        /*177c*/ 	.short	0x010a
        /*177e*/ 	.byte	0xff
	.zero		1


	//   ....[105]....
        /*1780*/ 	.word	0x0000b310
        /*1784*/ 	.word	0x00000000
        /*1788*/ 	.word	0x00000000
        /*178c*/ 	.short	0x010a
        /*178e*/ 	.byte	0xff
	.zero		1


	//   ....[106]....
        /*1790*/ 	.word	0x0000b370
        /*1794*/ 	.word	0x00000000
        /*1798*/ 	.word	0x00000000
        /*179c*/ 	.short	0x010a
        /*179e*/ 	.byte	0xff
	.zero		1


	//   ....[107]....
        /*17a0*/ 	.word	0x0000b3d0
        /*17a4*/ 	.word	0x00000000
        /*17a8*/ 	.word	0x00000000
        /*17ac*/ 	.short	0x010a
        /*17ae*/ 	.byte	0xff
	.zero		1


	//   ....[108]....
        /*17b0*/ 	.word	0x0000b430
        /*17b4*/ 	.word	0x00000000
        /*17b8*/ 	.word	0x00000000
        /*17bc*/ 	.short	0x010a
        /*17be*/ 	.byte	0xff
	.zero		1


	//   ....[109]....
        /*17c0*/ 	.word	0x0000b490
        /*17c4*/ 	.word	0x00000000
        /*17c8*/ 	.word	0x00000000
        /*17cc*/ 	.short	0x010a
        /*17ce*/ 	.byte	0xff
	.zero		1


	//   ....[110]....
        /*17d0*/ 	.word	0x0000b4e0
        /*17d4*/ 	.word	0x00000002
        /*17d8*/ 	.word	0x00000500
        /*17dc*/ 	.short	0x010a
        /*17de*/ 	.byte	0xff
	.zero		1


	//   ....[111]....
        /*17e0*/ 	.word	0x0000b540
        /*17e4*/ 	.word	0x00000002
        /*17e8*/ 	.word	0x000004b0
        /*17ec*/ 	.short	0x010a
        /*17ee*/ 	.byte	0xff
	.zero		1


	//   ....[112]....
        /*17f0*/ 	.word	0x0000b590
        /*17f4*/ 	.word	0x00000002
        /*17f8*/ 	.word	0x000004a0
        /*17fc*/ 	.short	0x010a
        /*17fe*/ 	.byte	0xff
	.zero		1


	//   ....[113]....
        /*1800*/ 	.word	0x0000b5f0
        /*1804*/ 	.word	0x00000000
        /*1808*/ 	.word	0x000004b0
        /*180c*/ 	.short	0x010a
        /*180e*/ 	.byte	0xff
	.zero		1


	//   ....[114]....
        /*1810*/ 	.word	0x0000b650
        /*1814*/ 	.word	0x00000005
        /*1818*/ 	.word	0x00000008
        /*181c*/ 	.short	0x010a
        /*181e*/ 	.byte	0xff
	.zero		1


	//   ....[115]....
        /*1820*/ 	.word	0x0000b740
        /*1824*/ 	.word	0x00000000
        /*1828*/ 	.word	0x00000008
        /*182c*/ 	.short	0x010a
        /*182e*/ 	.byte	0xff
	.zero		1


	//   ....[116]....
        /*1830*/ 	.word	0x0000b790
        /*1834*/ 	.word	0x00000000
        /*1838*/ 	.word	0x000004a0
        /*183c*/ 	.short	0x010a
        /*183e*/ 	.byte	0xff
	.zero		1


	//   ....[117]....
        /*1840*/ 	.word	0x0000b7f0
        /*1844*/ 	.word	0x00000000
        /*1848*/ 	.word	0x000004e0
        /*184c*/ 	.short	0x010a
        /*184e*/ 	.byte	0xff
	.zero		1


	//   ....[118]....
        /*1850*/ 	.word	0x0000b850
        /*1854*/ 	.word	0x00000000
        /*1858*/ 	.word	0x00000000
        /*185c*/ 	.short	0x010a
        /*185e*/ 	.byte	0xff
	.zero		1


	//   ....[119]....
        /*1860*/ 	.word	0x0000b8b0
        /*1864*/ 	.word	0x00000000
        /*1868*/ 	.word	0x00000000
        /*186c*/ 	.short	0x010a
        /*186e*/ 	.byte	0xff
	.zero		1


	//   ....[120]....
        /*1870*/ 	.word	0x0000b910
        /*1874*/ 	.word	0x00000000
        /*1878*/ 	.word	0x00000000
        /*187c*/ 	.short	0x010a
        /*187e*/ 	.byte	0xff
	.zero		1


	//   ....[121]....
        /*1880*/ 	.word	0x0000b970
        /*1884*/ 	.word	0x00000000
        /*1888*/ 	.word	0x00000000
        /*188c*/ 	.short	0x010a
        /*188e*/ 	.byte	0xff
	.zero		1


	//   ....[122]....
        /*1890*/ 	.word	0x0000b9d0
        /*1894*/ 	.word	0x00000000
        /*1898*/ 	.word	0x00000520
        /*189c*/ 	.short	0x010a
        /*189e*/ 	.byte	0xff
	.zero		1


	//   ....[123]....
        /*18a0*/ 	.word	0x0000ba20
        /*18a4*/ 	.word	0x00000007
        /*18a8*/ 	.word	0x000004a0
        /*18ac*/ 	.short	0x010a
        /*18ae*/ 	.byte	0xff
	.zero		1


	//   ....[124]....
        /*18b0*/ 	.word	0x0000ba80
        /*18b4*/ 	.word	0x00000000
        /*18b8*/ 	.word	0x00000498
        /*18bc*/ 	.short	0x010a
        /*18be*/ 	.byte	0xff
	.zero		1


	//   ....[125]....
        /*18c0*/ 	.word	0x0000bae0
        /*18c4*/ 	.word	0x00000000
        /*18c8*/ 	.word	0x00000488
        /*18cc*/ 	.short	0x010a
        /*18ce*/ 	.byte	0xff
	.zero		1


	//   ....[126]....
        /*18d0*/ 	.word	0x0000bb30
        /*18d4*/ 	.word	0x00000003
        /*18d8*/ 	.word	0x000004a0
        /*18dc*/ 	.short	0x010a
        /*18de*/ 	.byte	0xff
	.zero		1


	//   ....[127]....
        /*18e0*/ 	.word	0x0000bb90
        /*18e4*/ 	.word	0x00000000
        /*18e8*/ 	.word	0x00000480
        /*18ec*/ 	.short	0x010a
        /*18ee*/ 	.byte	0xff
	.zero		1


	//   ....[128]....
        /*18f0*/ 	.word	0x0000bbe0
        /*18f4*/ 	.word	0x00000052
        /*18f8*/ 	.word	0x000004c0
        /*18fc*/ 	.short	0x010a
        /*18fe*/ 	.byte	0xff
	.zero		1


	//----- nvinfo : EIATTR_NUM_MBARRIERS
	.align		4
.L_47:
        /*1900*/ 	.byte	0x03, 0x38
        /*1902*/ 	.short	0x00a5


	//----- nvinfo : EIATTR_EXIT_INSTR_OFFSETS
	.align		4
        /*1904*/ 	.byte	0x04, 0x1c
        /*1906*/ 	.short	(.L_49 - .L_48)


	//   ....[0]....
.L_48:
        /*1908*/ 	.word	0x00005880


	//   ....[1]....
        /*190c*/ 	.word	0x00005d70


	//   ....[2]....
        /*1910*/ 	.word	0x00005dd0


	//   ....[3]....
        /*1914*/ 	.word	0x00007000


	//   ....[4]....
        /*1918*/ 	.word	0x00007bb0


	//   ....[5]....
        /*191c*/ 	.word	0x00007bf0


	//   ....[6]....
        /*1920*/ 	.word	0x000098d0


	//----- nvinfo : EIATTR_MAX_THREADS
	.align		4
.L_49:
        /*1924*/ 	.byte	0x04, 0x05
        /*1926*/ 	.short	(.L_51 - .L_50)
.L_50:
        /*1928*/ 	.word	0x00000100
        /*192c*/ 	.word	0x00000001
        /*1930*/ 	.word	0x00000001


	//----- nvinfo : EIATTR_CRS_STACK_SIZE
	.align		4
.L_51:
        /*1934*/ 	.byte	0x04, 0x1e
        /*1936*/ 	.short	(.L_53 - .L_52)
.L_52:
        /*1938*/ 	.word	0x00000000


	//----- nvinfo : EIATTR_CBANK_PARAM_SIZE
	.align		4
.L_53:
        /*193c*/ 	.byte	0x03, 0x19
        /*193e*/ 	.short	0x0800


	//----- nvinfo : EIATTR_PARAM_CBANK
	.align		4
        /*1940*/ 	.byte	0x04, 0x0a
        /*1942*/ 	.short	(.L_55 - .L_54)
	.align		4
.L_54:
        /*1944*/ 	.word	index@(.nv.constant0._ZN7cutlass13device_kernelINS_4gemm6kernel13GemmUniversalIN4cute5tupleIJiiiiEEENS1_10collective13CollectiveMmaINS1_35MainloopSm100TmaUmmaWarpSpecializedILi72ELi2ELi4ENS5_IJNS4_1CILi2EEENSA_ILi4EEENSA_ILi1EEEEEEEENS5_IJNSA_ILi128EEENSA_ILi64EEENSA_ILi32EEEEEENS_12float_e4m3_tENS5_IJlSD_lEEESK_SL_NS4_8TiledMMAINS4_8MMA_AtomIJNS4_10MMA_TraitsINS4_25SM100_MMA_F8F6F4_2x1SM_SSEJSK_SK_fSG_SH_NS4_17integral_constantINS4_4UMMA5MajorELSS_0EEEST_NSQ_INSR_7ScaleInELSU_0EEESV_EEEEEENS4_6LayoutINS5_IJSD_SD_SD_EEENS5_IJNSA_ILi0EEES10_S10_EEEEENS5_IJNS4_10UnderscoreES13_S13_EEEEENS4_28SM100_TMA_2SM_LOAD_MULTICASTENS4_14ComposedLayoutINS4_7SwizzleILi1ELi4ELi3EEENS4_18smem_ptr_flag_bitsILi8EEENSY_INS5_IJNSA_ILi8EEESI_EEENS5_IJSI_SD_EEEEEEEvNS4_8identityENS4_18SM100_TMA_2SM_LOADES1G_vS1H_EENS_8epilogue10collective18CollectiveEpilogueINS1K_23Sm100TmaWarpSpecializedILi1ELi1ELi32ELb0ELb0EEEJNS5_IJSH_SH_SI_EEENS5_IJNSY_ISH_SD_EES1Q_EEESK_SL_SK_SL_NS1K_6fusion15FusionCallbacksIS1O_NS1S_17LinearCombinationISK_fSK_fLNS_15FloatRoundStyleE2EEES1P_S1R_JEEENS4_5SM1004TMEM4LOAD26SM100_TMEM_LOAD_32dp32b32xENS4_13SM90_TMA_LOADENS17_INS18_ILi2ELi4ELi3EEES1B_NSY_INS5_IJS1C_SH_EEENS5_IJSH_SD_EEEEEEENS4_39AutoVectorizingCopyWithAssumedAlignmentILi128EEENS4_14SM90_TMA_STOREES27_S29_S29_EEEvvEEEEvNT_6ParamsE)
        /*1948*/ 	.short	0x0380
        /*194a*/ 	.short	0x0800


	//----- nvinfo : EIATTR_SW_WAR
	.align		4
.L_55:
        /*194c*/ 	.byte	0x04, 0x36
        /*194e*/ 	.short	(.L_57 - .L_56)
.L_56:
        /*1950*/ 	.word	0x00000008
.L_57:


//--------------------- .nv.callgraph             --------------------------
	.section	.nv.callgraph,"",@"SHT_CUDA_CALLGRAPH"
	.align	4
	.sectionentsize	8
	.align		4
        /*0000*/ 	.word	0x00000000
	.align		4
        /*0004*/ 	.word	0xffffffff
	.align		4
        /*0008*/ 	.word	index@(_ZN7cutlass13device_kernelINS_4gemm6kernel13GemmUniversalIN4cute5tupleIJiiiiEEENS1_10collective13CollectiveMmaINS1_35MainloopSm100TmaUmmaWarpSpecializedILi72ELi2ELi4ENS5_IJNS4_1CILi2EEENSA_ILi4EEENSA_ILi1EEEEEEEENS5_IJNSA_ILi128EEENSA_ILi64EEENSA_ILi32EEEEEENS_12float_e4m3_tENS5_IJlSD_lEEESK_SL_NS4_8TiledMMAINS4_8MMA_AtomIJNS4_10MMA_TraitsINS4_25SM100_MMA_F8F6F4_2x1SM_SSEJSK_SK_fSG_SH_NS4_17integral_constantINS4_4UMMA5MajorELSS_0EEEST_NSQ_INSR_7ScaleInELSU_0EEESV_EEEEEENS4_6LayoutINS5_IJSD_SD_SD_EEENS5_IJNSA_ILi0EEES10_S10_EEEEENS5_IJNS4_10UnderscoreES13_S13_EEEEENS4_28SM100_TMA_2SM_LOAD_MULTICASTENS4_14ComposedLayoutINS4_7SwizzleILi1ELi4ELi3EEENS4_18smem_ptr_flag_bitsILi8EEENSY_INS5_IJNSA_ILi8EEESI_EEENS5_IJSI_SD_EEEEEEEvNS4_8identityENS4_18SM100_TMA_2SM_LOADES1G_vS1H_EENS_8epilogue10collective18CollectiveEpilogueINS1K_23Sm100TmaWarpSpecializedILi1ELi1ELi32ELb0ELb0EEEJNS5_IJSH_SH_SI_EEENS5_IJNSY_ISH_SD_EES1Q_EEESK_SL_SK_SL_NS1K_6fusion15FusionCallbacksIS1O_NS1S_17LinearCombinationISK_fSK_fLNS_15FloatRoundStyleE2EEES1P_S1R_JEEENS4_5SM1004TMEM4LOAD26SM100_TMEM_LOAD_32dp32b32xENS4_13SM90_TMA_LOADENS17_INS18_ILi2ELi4ELi3EEES1B_NSY_INS5_IJS1C_SH_EEENS5_IJSH_SD_EEEEEEENS4_39AutoVectorizingCopyWithAssumedAlignmentILi128EEENS4_14SM90_TMA_STOREES27_S29_S29_EEEvvEEEEvNT_6ParamsE)
	.align		4
        /*000c*/ 	.word	index@(__assertfail)
	.align		4
        /*0010*/ 	.word	0x00000000
	.align		4
        /*0014*/ 	.word	0xfffffffe
	.align		4
        /*0018*/ 	.word	0x00000000
	.align		4
        /*001c*/ 	.word	0xfffffffd
	.align		4
        /*0020*/ 	.word	0x00000000
	.align		4
        /*0024*/ 	.word	0xfffffffc


//--------------------- .nv.constant4             --------------------------
	.section	.nv.constant4,"a",@progbits
	.align	8
	.align		8
.nv.constant4:
        /*0000*/ 	.dword	__assertfail
	.align		8
        /*0008*/ 	.dword	__unnamed_1
	.align		8
        /*0010*/ 	.dword	__unnamed_2
	.align		8
        /*0018*/ 	.dword	_ZN40_INTERNAL_b0259fe6_4_k_cu_1a8c2138_327504cuda3std3__45__cpo5beginE
	.align		8
        /*0020*/ 	.dword	_ZN40_INTERNAL_b0259fe6_4_k_cu_1a8c2138_327504cuda3std3__45__cpo3endE
	.align		8
        /*0028*/ 	.dword	_ZN40_INTERNAL_b0259fe6_4_k_cu_1a8c2138_327504cuda3std3__45__cpo6cbeginE
	.align		8
        /*0030*/ 	.dword	_ZN40_INTERNAL_b0259fe6_4_k_cu_1a8c2138_327504cuda3std3__45__cpo4cendE
	.align		8
        /*0038*/ 	.dword	_ZN40_INTERNAL_b0259fe6_4_k_cu_1a8c2138_327504cuda3std3__442_GLOBAL__N__b0259fe6_4_k_cu_1a8c2138_327506ignoreE
	.align		8
        /*0040*/ 	.dword	_ZN40_INTERNAL_b0259fe6_4_k_cu_1a8c2138_327504cuda3std3__419piecewise_constructE
	.align		8
        /*0048*/ 	.dword	_ZN40_INTERNAL_b0259fe6_4_k_cu_1a8c2138_327504cuda3std3__48in_placeE
	.align		8
        /*0050*/ 	.dword	_ZN40_INTERNAL_b0259fe6_4_k_cu_1a8c2138_327504cuda3std6ranges3__45__cpo4swapE
	.align		8
        /*0058*/ 	.dword	_ZN40_INTERNAL_b0259fe6_4_k_cu_1a8c2138_327504cuda3std6ranges3__45__cpo9iter_moveE
	.align		8
        /*0060*/ 	.dword	_ZN40_INTERNAL_b0259fe6_4_k_cu_1a8c2138_327504cute7productE
	.align		8
        /*0068*/ 	.dword	_ZN40_INTERNAL_b0259fe6_4_k_cu_1a8c2138_327504cute1_E
	.align		8
        /*0070*/ 	.dword	$str$25
	.align		8
        /*0078*/ 	.dword	$str$26
	.align		8
        /*0080*/ 	.dword	$str$27
	.align		8
        /*0088*/ 	.dword	$str$28


//--------------------- .text._ZN7cutlass13device_kernelINS_4gemm6kernel13GemmUniversalIN4cute5tupleIJiiiiEEENS1_10collective13CollectiveMmaINS1_35MainloopSm100TmaUmmaWarpSpecializedILi72ELi2ELi4ENS5_IJNS4_1CILi2EEENSA_ILi4EEENSA_ILi1EEEEEEEENS5_IJNSA_ILi128EEENSA_ILi64EEENSA_ILi32EEEEEENS_12float_e4m3_tENS5_IJlSD_lEEESK_SL_NS4_8TiledMMAINS4_8MMA_AtomIJNS4_10MMA_TraitsINS4_25SM100_MMA_F8F6F4_2x1SM_SSEJSK_SK_fSG_SH_NS4_17integral_constantINS4_4UMMA5MajorELSS_0EEEST_NSQ_INSR_7ScaleInELSU_0EEESV_EEEEEENS4_6LayoutINS5_IJSD_SD_SD_EEENS5_IJNSA_ILi0EEES10_S10_EEEEENS5_IJNS4_10UnderscoreES13_S13_EEEEENS4_28SM100_TMA_2SM_LOAD_MULTICASTENS4_14ComposedLayoutINS4_7SwizzleILi1ELi4ELi3EEENS4_18smem_ptr_flag_bitsILi8EEENSY_INS5_IJNSA_ILi8EEESI_EEENS5_IJSI_SD_EEEEEEEvNS4_8identityENS4_18SM100_TMA_2SM_LOADES1G_vS1H_EENS_8epilogue10collective18CollectiveEpilogueINS1K_23Sm100TmaWarpSpecializedILi1ELi1ELi32ELb0ELb0EEEJNS5_IJSH_SH_SI_EEENS5_IJNSY_ISH_SD_EES1Q_EEESK_SL_SK_SL_NS1K_6fusion15FusionCallbacksIS1O_NS1S_17LinearCombinationISK_fSK_fLNS_15FloatRoundStyleE2EEES1P_S1R_JEEENS4_5SM1004TMEM4LOAD26SM100_TMEM_LOAD_32dp32b32xENS4_13SM90_TMA_LOADENS17_INS18_ILi2ELi4ELi3EEES1B_NSY_INS5_IJS1C_SH_EEENS5_IJSH_SD_EEEEEEENS4_39AutoVectorizingCopyWithAssumedAlignmentILi128EEENS4_14SM90_TMA_STOREES27_S29_S29_EEEvvEEEEvNT_6ParamsE --------------------------
	.section	.text._ZN7cutlass13device_kernelINS_4gemm6kernel13GemmUniversalIN4cute5tupleIJiiiiEEENS1_10collective13CollectiveMmaINS1_35MainloopSm100TmaUmmaWarpSpecializedILi72ELi2ELi4ENS5_IJNS4_1CILi2EEENSA_ILi4EEENSA_ILi1EEEEEEEENS5_IJNSA_ILi128EEENSA_ILi64EEENSA_ILi32EEEEEENS_12float_e4m3_tENS5_IJlSD_lEEESK_SL_NS4_8TiledMMAINS4_8MMA_AtomIJNS4_10MMA_TraitsINS4_25SM100_MMA_F8F6F4_2x1SM_SSEJSK_SK_fSG_SH_NS4_17integral_constantINS4_4UMMA5MajorELSS_0EEEST_NSQ_INSR_7ScaleInELSU_0EEESV_EEEEEENS4_6LayoutINS5_IJSD_SD_SD_EEENS5_IJNSA_ILi0EEES10_S10_EEEEENS5_IJNS4_10UnderscoreES13_S13_EEEEENS4_28SM100_TMA_2SM_LOAD_MULTICASTENS4_14ComposedLayoutINS4_7SwizzleILi1ELi4ELi3EEENS4_18smem_ptr_flag_bitsILi8EEENSY_INS5_IJNSA_ILi8EEESI_EEENS5_IJSI_SD_EEEEEEEvNS4_8identityENS4_18SM100_TMA_2SM_LOADES1G_vS1H_EENS_8epilogue10collective18CollectiveEpilogueINS1K_23Sm100TmaWarpSpecializedILi1ELi1ELi32ELb0ELb0EEEJNS5_IJSH_SH_SI_EEENS5_IJNSY_ISH_SD_EES1Q_EEESK_SL_SK_SL_NS1K_6fusion15FusionCallbacksIS1O_NS1S_17LinearCombinationISK_fSK_fLNS_15FloatRoundStyleE2EEES1P_S1R_JEEENS4_5SM1004TMEM4LOAD26SM100_TMEM_LOAD_32dp32b32xENS4_13SM90_TMA_LOADENS17_INS18_ILi2ELi4ELi3EEES1B_NSY_INS5_IJS1C_SH_EEENS5_IJSH_SD_EEEEEEENS4_39AutoVectorizingCopyWithAssumedAlignmentILi128EEENS4_14SM90_TMA_STOREES27_S29_S29_EEEvvEEEEvNT_6ParamsE,"ax",@progbits
	.align	128
.text._ZN7cutlass13device_kernelINS_4gemm6kernel13GemmUniversalIN4cute5tupleIJiiiiEEENS1_10collective13CollectiveMmaINS1_35MainloopSm100TmaUmmaWarpSpecializedILi72ELi2ELi4ENS5_IJNS4_1CILi2EEENSA_ILi4EEENSA_ILi1EEEEEEEENS5_IJNSA_ILi128EEENSA_ILi64EEENSA_ILi32EEEEEENS_12float_e4m3_tENS5_IJlSD_lEEESK_SL_NS4_8TiledMMAINS4_8MMA_AtomIJNS4_10MMA_TraitsINS4_25SM100_MMA_F8F6F4_2x1SM_SSEJSK_SK_fSG_SH_NS4_17integral_constantINS4_4UMMA5MajorELSS_0EEEST_NSQ_INSR_7ScaleInELSU_0EEESV_EEEEEENS4_6LayoutINS5_IJSD_SD_SD_EEENS5_IJNSA_ILi0EEES10_S10_EEEEENS5_IJNS4_10UnderscoreES13_S13_EEEEENS4_28SM100_TMA_2SM_LOAD_MULTICASTENS4_14ComposedLayoutINS4_7SwizzleILi1ELi4ELi3EEENS4_18smem_ptr_flag_bitsILi8EEENSY_INS5_IJNSA_ILi8EEESI_EEENS5_IJSI_SD_EEEEEEEvNS4_8identityENS4_18SM100_TMA_2SM_LOADES1G_vS1H_EENS_8epilogue10collective18CollectiveEpilogueINS1K_23Sm100TmaWarpSpecializedILi1ELi1ELi32ELb0ELb0EEEJNS5_IJSH_SH_SI_EEENS5_IJNSY_ISH_SD_EES1Q_EEESK_SL_SK_SL_NS1K_6fusion15FusionCallbacksIS1O_NS1S_17LinearCombinationISK_fSK_fLNS_15FloatRoundStyleE2EEES1P_S1R_JEEENS4_5SM1004TMEM4LOAD26SM100_TMEM_LOAD_32dp32b32xENS4_13SM90_TMA_LOADENS17_INS18_ILi2ELi4ELi3EEES1B_NSY_INS5_IJS1C_SH_EEENS5_IJSH_SD_EEEEEEENS4_39AutoVectorizingCopyWithAssumedAlignmentILi128EEENS4_14SM90_TMA_STOREES27_S29_S29_EEEvvEEEEvNT_6ParamsE:
        .type           _ZN7cutlass13device_kernelINS_4gemm6kernel13GemmUniversalIN4cute5tupleIJiiiiEEENS1_10collective13CollectiveMmaINS1_35MainloopSm100TmaUmmaWarpSpecializedILi72ELi2ELi4ENS5_IJNS4_1CILi2EEENSA_ILi4EEENSA_ILi1EEEEEEEENS5_IJNSA_ILi128EEENSA_ILi64EEENSA_ILi32EEEEEENS_12float_e4m3_tENS5_IJlSD_lEEESK_SL_NS4_8TiledMMAINS4_8MMA_AtomIJNS4_10MMA_TraitsINS4_25SM100_MMA_F8F6F4_2x1SM_SSEJSK_SK_fSG_SH_NS4_17integral_constantINS4_4UMMA5MajorELSS_0EEEST_NSQ_INSR_7ScaleInELSU_0EEESV_EEEEEENS4_6LayoutINS5_IJSD_SD_SD_EEENS5_IJNSA_ILi0EEES10_S10_EEEEENS5_IJNS4_10UnderscoreES13_S13_EEEEENS4_28SM100_TMA_2SM_LOAD_MULTICASTENS4_14ComposedLayoutINS4_7SwizzleILi1ELi4ELi3EEENS4_18smem_ptr_flag_bitsILi8EEENSY_INS5_IJNSA_ILi8EEESI_EEENS5_IJSI_SD_EEEEEEEvNS4_8identityENS4_18SM100_TMA_2SM_LOADES1G_vS1H_EENS_8epilogue10collective18CollectiveEpilogueINS1K_23Sm100TmaWarpSpecializedILi1ELi1ELi32ELb0ELb0EEEJNS5_IJSH_SH_SI_EEENS5_IJNSY_ISH_SD_EES1Q_EEESK_SL_SK_SL_NS1K_6fusion15FusionCallbacksIS1O_NS1S_17LinearCombinationISK_fSK_fLNS_15FloatRoundStyleE2EEES1P_S1R_JEEENS4_5SM1004TMEM4LOAD26SM100_TMEM_LOAD_32dp32b32xENS4_13SM90_TMA_LOADENS17_INS18_ILi2ELi4ELi3EEES1B_NSY_INS5_IJS1C_SH_EEENS5_IJSH_SD_EEEEEEENS4_39AutoVectorizingCopyWithAssumedAlignmentILi128EEENS4_14SM90_TMA_STOREES27_S29_S29_EEEvvEEEEvNT_6ParamsE,@function
        .size           _ZN7cutlass13device_kernelINS_4gemm6kernel13GemmUniversalIN4cute5tupleIJiiiiEEENS1_10collective13CollectiveMmaINS1_35MainloopSm100TmaUmmaWarpSpecializedILi72ELi2ELi4ENS5_IJNS4_1CILi2EEENSA_ILi4EEENSA_ILi1EEEEEEEENS5_IJNSA_ILi128EEENSA_ILi64EEENSA_ILi32EEEEEENS_12float_e4m3_tENS5_IJlSD_lEEESK_SL_NS4_8TiledMMAINS4_8MMA_AtomIJNS4_10MMA_TraitsINS4_25SM100_MMA_F8F6F4_2x1SM_SSEJSK_SK_fSG_SH_NS4_17integral_constantINS4_4UMMA5MajorELSS_0EEEST_NSQ_INSR_7ScaleInELSU_0EEESV_EEEEEENS4_6LayoutINS5_IJSD_SD_SD_EEENS5_IJNSA_ILi0EEES10_S10_EEEEENS5_IJNS4_10UnderscoreES13_S13_EEEEENS4_28SM100_TMA_2SM_LOAD_MULTICASTENS4_14ComposedLayoutINS4_7SwizzleILi1ELi4ELi3EEENS4_18smem_ptr_flag_bitsILi8EEENSY_INS5_IJNSA_ILi8EEESI_EEENS5_IJSI_SD_EEEEEEEvNS4_8identityENS4_18SM100_TMA_2SM_LOADES1G_vS1H_EENS_8epilogue10collective18CollectiveEpilogueINS1K_23Sm100TmaWarpSpecializedILi1ELi1ELi32ELb0ELb0EEEJNS5_IJSH_SH_SI_EEENS5_IJNSY_ISH_SD_EES1Q_EEESK_SL_SK_SL_NS1K_6fusion15FusionCallbacksIS1O_NS1S_17LinearCombinationISK_fSK_fLNS_15FloatRoundStyleE2EEES1P_S1R_JEEENS4_5SM1004TMEM4LOAD26SM100_TMEM_LOAD_32dp32b32xENS4_13SM90_TMA_LOADENS17_INS18_ILi2ELi4ELi3EEES1B_NSY_INS5_IJS1C_SH_EEENS5_IJSH_SD_EEEEEEENS4_39AutoVectorizingCopyWithAssumedAlignmentILi128EEENS4_14SM90_TMA_STOREES27_S29_S29_EEEvvEEEEvNT_6ParamsE,(.L_x_354 - _ZN7cutlass13device_kernelINS_4gemm6kernel13GemmUniversalIN4cute5tupleIJiiiiEEENS1_10collective13CollectiveMmaINS1_35MainloopSm100TmaUmmaWarpSpecializedILi72ELi2ELi4ENS5_IJNS4_1CILi2EEENSA_ILi4EEENSA_ILi1EEEEEEEENS5_IJNSA_ILi128EEENSA_ILi64EEENSA_ILi32EEEEEENS_12float_e4m3_tENS5_IJlSD_lEEESK_SL_NS4_8TiledMMAINS4_8MMA_AtomIJNS4_10MMA_TraitsINS4_25SM100_MMA_F8F6F4_2x1SM_SSEJSK_SK_fSG_SH_NS4_17integral_constantINS4_4UMMA5MajorELSS_0EEEST_NSQ_INSR_7ScaleInELSU_0EEESV_EEEEEENS4_6LayoutINS5_IJSD_SD_SD_EEENS5_IJNSA_ILi0EEES10_S10_EEEEENS5_IJNS4_10UnderscoreES13_S13_EEEEENS4_28SM100_TMA_2SM_LOAD_MULTICASTENS4_14ComposedLayoutINS4_7SwizzleILi1ELi4ELi3EEENS4_18smem_ptr_flag_bitsILi8EEENSY_INS5_IJNSA_ILi8EEESI_EEENS5_IJSI_SD_EEEEEEEvNS4_8identityENS4_18SM100_TMA_2SM_LOADES1G_vS1H_EENS_8epilogue10collective18CollectiveEpilogueINS1K_23Sm100TmaWarpSpecializedILi1ELi1ELi32ELb0ELb0EEEJNS5_IJSH_SH_SI_EEENS5_IJNSY_ISH_SD_EES1Q_EEESK_SL_SK_SL_NS1K_6fusion15FusionCallbacksIS1O_NS1S_17LinearCombinationISK_fSK_fLNS_15FloatRoundStyleE2EEES1P_S1R_JEEENS4_5SM1004TMEM4LOAD26SM100_TMEM_LOAD_32dp32b32xENS4_13SM90_TMA_LOADENS17_INS18_ILi2ELi4ELi3EEES1B_NSY_INS5_IJS1C_SH_EEENS5_IJSH_SD_EEEEEEENS4_39AutoVectorizingCopyWithAssumedAlignmentILi128EEENS4_14SM90_TMA_STOREES27_S29_S29_EEEvvEEEEvNT_6ParamsE)
        .other          _ZN7cutlass13device_kernelINS_4gemm6kernel13GemmUniversalIN4cute5tupleIJiiiiEEENS1_10collective13CollectiveMmaINS1_35MainloopSm100TmaUmmaWarpSpecializedILi72ELi2ELi4ENS5_IJNS4_1CILi2EEENSA_ILi4EEENSA_ILi1EEEEEEEENS5_IJNSA_ILi128EEENSA_ILi64EEENSA_ILi32EEEEEENS_12float_e4m3_tENS5_IJlSD_lEEESK_SL_NS4_8TiledMMAINS4_8MMA_AtomIJNS4_10MMA_TraitsINS4_25SM100_MMA_F8F6F4_2x1SM_SSEJSK_SK_fSG_SH_NS4_17integral_constantINS4_4UMMA5MajorELSS_0EEEST_NSQ_INSR_7ScaleInELSU_0EEESV_EEEEEENS4_6LayoutINS5_IJSD_SD_SD_EEENS5_IJNSA_ILi0EEES10_S10_EEEEENS5_IJNS4_10UnderscoreES13_S13_EEEEENS4_28SM100_TMA_2SM_LOAD_MULTICASTENS4_14ComposedLayoutINS4_7SwizzleILi1ELi4ELi3EEENS4_18smem_ptr_flag_bitsILi8EEENSY_INS5_IJNSA_ILi8EEESI_EEENS5_IJSI_SD_EEEEEEEvNS4_8identityENS4_18SM100_TMA_2SM_LOADES1G_vS1H_EENS_8epilogue10collective18CollectiveEpilogueINS1K_23Sm100TmaWarpSpecializedILi1ELi1ELi32ELb0ELb0EEEJNS5_IJSH_SH_SI_EEENS5_IJNSY_ISH_SD_EES1Q_EEESK_SL_SK_SL_NS1K_6fusion15FusionCallbacksIS1O_NS1S_17LinearCombinationISK_fSK_fLNS_15FloatRoundStyleE2EEES1P_S1R_JEEENS4_5SM1004TMEM4LOAD26SM100_TMEM_LOAD_32dp32b32xENS4_13SM90_TMA_LOADENS17_INS18_ILi2ELi4ELi3EEES1B_NSY_INS5_IJS1C_SH_EEENS5_IJSH_SD_EEEEEEENS4_39AutoVectorizingCopyWithAssumedAlignmentILi128EEENS4_14SM90_TMA_STOREES27_S29_S29_EEEvvEEEEvNT_6ParamsE,@"STO_CUDA_ENTRY STV_DEFAULT"
_ZN7cutlass13device_kernelINS_4gemm6kernel13GemmUniversalIN4cute5tupleIJiiiiEEENS1_10collective13CollectiveMmaINS1_35MainloopSm100TmaUmmaWarpSpecializedILi72ELi2ELi4ENS5_IJNS4_1CILi2EEENSA_ILi4EEENSA_ILi1EEEEEEEENS5_IJNSA_ILi128EEENSA_ILi64EEENSA_ILi32EEEEEENS_12float_e4m3_tENS5_IJlSD_lEEESK_SL_NS4_8TiledMMAINS4_8MMA_AtomIJNS4_10MMA_TraitsINS4_25SM100_MMA_F8F6F4_2x1SM_SSEJSK_SK_fSG_SH_NS4_17integral_constantINS4_4UMMA5MajorELSS_0EEEST_NSQ_INSR_7ScaleInELSU_0EEESV_EEEEEENS4_6LayoutINS5_IJSD_SD_SD_EEENS5_IJNSA_ILi0EEES10_S10_EEEEENS5_IJNS4_10UnderscoreES13_S13_EEEEENS4_28SM100_TMA_2SM_LOAD_MULTICASTENS4_14ComposedLayoutINS4_7SwizzleILi1ELi4ELi3EEENS4_18smem_ptr_flag_bitsILi8EEENSY_INS5_IJNSA_ILi8EEESI_EEENS5_IJSI_SD_EEEEEEEvNS4_8identityENS4_18SM100_TMA_2SM_LOADES1G_vS1H_EENS_8epilogue10collective18CollectiveEpilogueINS1K_23Sm100TmaWarpSpecializedILi1ELi1ELi32ELb0ELb0EEEJNS5_IJSH_SH_SI_EEENS5_IJNSY_ISH_SD_EES1Q_EEESK_SL_SK_SL_NS1K_6fusion15FusionCallbacksIS1O_NS1S_17LinearCombinationISK_fSK_fLNS_15FloatRoundStyleE2EEES1P_S1R_JEEENS4_5SM1004TMEM4LOAD26SM100_TMEM_LOAD_32dp32b32xENS4_13SM90_TMA_LOADENS17_INS18_ILi2ELi4ELi3EEES1B_NSY_INS5_IJS1C_SH_EEENS5_IJSH_SD_EEEEEEENS4_39AutoVectorizingCopyWithAssumedAlignmentILi128EEENS4_14SM90_TMA_STOREES27_S29_S29_EEEvvEEEEvNT_6ParamsE:
[----:B------:R-:W1:Y:S01]  /*0000*/  LDC R1, c[0x0][0x37c] ;  /* 0x0000df00ff017b82 */ /* 0x000e620000000800 */
[----:B------:R-:W2:Y:S01]  /*0010*/  S2R R69, SR_TID.X ;  /* 0x0000000000457919 */ /* 0x000ea20000002100 */
[----:B------:R-:W3:Y:S06]  /*0020*/  LDCU.64 UR6, c[0x0][0x890] ;  /* 0x00011200ff0677ac */ /* 0x000eec0008000a00 */
[----:B------:R-:W4:Y:S01]  /*0030*/  S2UR UR54, SR_CgaCtaId ;  /* 0x00000000003679c3 */ /* 0x000f220000008800 */
[----:B------:R-:W-:Y:S01]  /*0040*/  PRMT R80, RZ, 0x7610, R80 ;  /* 0x00007610ff507816 */ /* 0x000fe20000000050 */
[----:B------:R-:W1:Y:S01]  /*0050*/  LDCU.64 UR52, c[0x0][0x358] ;  /* 0x00006b00ff3477ac */ /* 0x000e620008000a00 */
[----:B------:R-:W-:-:S02]  /*0060*/  ELECT P0, URZ, PT ;  /* 0x0000000000ff782f */ /* 0x000fc40003800000 */
[----:B---3--:R-:W-:-:S04]  /*0070*/  ISETP.NE.U32.AND P1, PT, RZ, UR6, PT ;  /* 0x00000006ff007c0c */ /* 0x008fc8000bf25070 */
[----:B------:R-:W-:Y:S01]  /*0080*/  ISETP.NE.AND.EX P2, PT, RZ, UR7, PT, P1 ;  /* 0x00000007ff007c0c */ /* 0x000fe2000bf45310 */
[----:B----4-:R-:W-:Y:S02]  /*0090*/  ULOP3.LUT UR15, UR54, 0x1, URZ, 0xc0, !UPT ;  /* 0x00000001360f7892 */ /* 0x010fe4000f8ec0ff */
[----:B------:R-:W-:Y:S01]  /*00a0*/  ULOP3.LUT UR12, UR54, 0x1, URZ, 0x3c, !UPT ;  /* 0x00000001360c7892 */ /* 0x000fe2000f8e3cff */
[----:B--2---:R-:W-:-:S05]  /*00b0*/  SHF.R.U32.HI R81, RZ, 0x5, R69 ;  /* 0x00000005ff517819 */ /* 0x004fca0000011645 */
[----:B------:R-:W2:Y:S02]  /*00c0*/  SHFL.IDX PT, R0, R81, RZ, 0x1f ;  /* 0x00001fff51007589 */ /* 0x000ea400000e0000 */
[----:B--2---:R-:W-:Y:S02]  /*00d0*/  R2UR UR11, R0 ;  /* 0x00000000000b72ca */ /* 0x004fe400000e0000 */
[----:B-1----:R-:W-:Y:S05]  /*00e0*/  @P2 BRA `(.L_x_0) ;  /* 0x00000000002c2947 */ /* 0x002fea0003800000 */
[----:B------:R-:W1:Y:S02]  /*00f0*/  LDCU.64 UR4, c[0x0][0x888] ;  /* 0x00011100ff0477ac */ /* 0x000e640008000a00 */
[----:B-1----:R-:W-:-:S04]  /*0100*/  UISETP.NE.U32.AND UP0, UPT, UR4, URZ, UPT ;  /* 0x000000ff0400728c */ /* 0x002fc8000bf05070 */
[----:B------:R-:W-:-:S09]  /*0110*/  UISETP.NE.AND.EX UP0, UPT, UR5, URZ, UPT, UP0 ;  /* 0x000000ff0500728c */ /* 0x000fd2000bf05300 */
[----:B------:R-:W-:Y:S05]  /*0120*/  BRA.U !UP0, `(.L_x_1) ;  /* 0x0000000108107547 */ /* 0x000fea000b800000 */
[----:B------:R-:W1:Y:S02]  /*0130*/  LDC.64 R2, c[0x0][0x888] ;  /* 0x00022200ff027b82 */ /* 0x000e640000000a00 */
[----:B-1----:R1:W5:Y:S01]  /*0140*/  LDG.E R39, desc[UR52][R2.64] ;  /* 0x0000003402277981 */ /* 0x002362000c1e1900 */
[----:B------:R-:W-:Y:S01]  /*0150*/  HFMA2 R80, -RZ, RZ, 0, 5.9604644775390625e-08 ;  /* 0x00000001ff507431 */ /* 0x000fe200000001ff */
[----:B------:R-:W-:Y:S05]  /*0160*/  BRA `(.L_x_0) ;  /* 0x00000000000c7947 */ /* 0x000fea0003800000 */
.L_x_1:
[----:B------:R-:W1:Y:S01]  /*0170*/  LDCU UR4, c[0x0][0x880] ;  /* 0x00011000ff0477ac */ /* 0x000e620008000800 */
[----:B------:R-:W-:Y:S01]  /*0180*/  HFMA2 R80, -RZ, RZ, 0, 5.9604644775390625e-08 ;  /* 0x00000001ff507431 */ /* 0x000fe200000001ff */
[----:B-1----:R-:W-:-:S07]  /*0190*/  MOV R39, UR4 ;  /* 0x0000000400277c02 */ /* 0x002fce0008000f00 */
.L_x_0:
[----:B------:R-:W2:Y:S02]  /*01a0*/  LDCU.64 UR4, c[0x0][0x8b0] ;  /* 0x00011600ff0477ac */ /* 0x000ea40008000a00 */
[----:B--2---:R-:W-:-:S04]  /*01b0*/  UISETP.NE.U32.AND UP0, UPT, UR4, URZ, UPT ;  /* 0x000000ff0400728c */ /* 0x004fc8000bf05070 */
[----:B------:R-:W-:-:S09]  /*01c0*/  UISETP.NE.AND.EX UP0, UPT, UR5, URZ, UPT, UP0 ;  /* 0x000000ff0500728c */ /* 0x000fd2000bf05300 */
[----:B------:R-:W-:Y:S05]  /*01d0*/  BRA.U UP0, `(.L_x_2) ;  /* 0x0000000100247547 */ /* 0x000fea000b800000 */
[----:B------:R-:W2:Y:S02]  /*01e0*/  LDCU.64 UR4, c[0x0][0x8a8] ;  /* 0x00011500ff0477ac */ /* 0x000ea40008000a00 */
[----:B--2---:R-:W-:-:S04]  /*01f0*/  UISETP.NE.U32.AND UP0, UPT, UR4, URZ, UPT ;  /* 0x000000ff0400728c */ /* 0x004fc8000bf05070 */
[----:B------:R-:W-:-:S09]  /*0200*/  UISETP.NE.AND.EX UP0, UPT, UR5, URZ, UPT, UP0 ;  /* 0x000000ff0500728c */ /* 0x000fd2000bf05300 */
[----:B------:R-:W-:Y:S05]  /*0210*/  BRA.U !UP0, `(.L_x_3) ;  /* 0x00000001080c7547 */ /* 0x000fea000b800000 */
[----:B-1----:R-:W1:Y:S02]  /*0220*/  LDC.64 R2, c[0x0][0x8a8] ;  /* 0x00022a00ff027b82 */ /* 0x002e640000000a00 */
[----:B-1----:R2:W5:Y:S01]  /*0230*/  LDG.E R38, desc[UR52][R2.64] ;  /* 0x0000003402267981 */ /* 0x002562000c1e1900 */
[----:B------:R-:W-:Y:S05]  /*0240*/  BRA `(.L_x_2) ;  /* 0x0000000000087947 */ /* 0x000fea0003800000 */
.L_x_3:
[----:B------:R-:W2:Y:S02]  /*0250*/  LDCU UR4, c[0x0][0x8a0] ;  /* 0x00011400ff0477ac */ /* 0x000ea40008000800 */
[----:B--2---:R-:W-:Y:S02]  /*0260*/  MOV R38, UR4 ;  /* 0x0000000400267c02 */ /* 0x004fe40008000f00 */
.L_x_2:
[----:B------:R-:W-:Y:S01]  /*0270*/  IMAD.U32 R0, RZ, RZ, UR11 ;  /* 0x0000000bff007e24 */ /* 0x000fe2000f8e00ff */
[----:B------:R-:W-:Y:S04]  /*0280*/  BSSY.RECONVERGENT B0, `(.L_x_4) ;  /* 0x000000c000007945 */ /* 0x000fe80003800200 */
[C---:B------:R-:W-:Y:S02]  /*0290*/  ISETP.NE.OR P3, PT, R0.reuse, 0x1, !P0 ;  /* 0x000000010000780c */ /* 0x040fe40004765670 */
[----:B------:R-:W-:-:S11]  /*02a0*/  ISETP.NE.OR P2, PT, R0, 0x3, !P0 ;  /* 0x000000030000780c */ /* 0x000fd60004745670 */
[----:B------:R-:W-:Y:S05]  /*02b0*/  @P3 BRA `(.L_x_5) ;  /* 0x0000000000203947 */ /* 0x000fea0003800000 */
[----:B------:R-:W3:Y:S02]  /*02c0*/  LDCU.64 UR4, c[0x0][0x348] ;  /* 0x00006900ff0477ac */ /* 0x000ee40008000a00 */
[----:B---3--:R-:W-:Y:S02]  /*02d0*/  UIADD3 UR8, UP1, UPT, UR4, 0x80, URZ ;  /* 0x0000008004087890 */ /* 0x008fe4000ff3e0ff */
[----:B------:R-:W-:Y:S02]  /*02e0*/  UIADD3 UR4, UP0, UPT, UR4, 0x180, URZ ;  /* 0x0000018004047890 */ /* 0x000fe4000ff1e0ff */
[----:B------:R-:W-:Y:S02]  /*02f0*/  UIADD3.X UR9, UPT, UPT, URZ, UR5, URZ, UP1, !UPT ;  /* 0x00000005ff097290 */ /* 0x000fe40008ffe4ff */
[----:B------:R-:W-:-:S07]  /*0300*/  UIADD3.X UR5, UPT, UPT, URZ, UR5, URZ, UP0, !UPT ;  /* 0x00000005ff057290 */ /* 0x000fce00087fe4ff */
[----:B------:R3:W-:Y:S02]  /*0310*/  UTMACCTL.PF [UR8] ;  /* 0x00000000080079b9 */ /* 0x0007e40008040000 */
[----:B------:R3:W-:Y:S02]  /*0320*/  UTMACCTL.PF [UR4] ;  /* 0x00000000040079b9 */ /* 0x0007e40008040000 */
[----:B---3--:R-:W-:Y:S01]  /*0330*/  NOP ;  /* 0x0000000000007918 */ /* 0x008fe20000000000 */
.L_x_5:
[----:B------:R-:W-:Y:S05]  /*0340*/  BSYNC.RECONVERGENT B0 ;  /* 0x0000000000007941 */ /* 0x000fea0003800200 */
.L_x_4:
[----:B------:R-:W-:Y:S04]  /*0350*/  BSSY.RECONVERGENT B0, `(.L_x_6) ;  /* 0x000000a000007945 */ /* 0x000fe80003800200 */
        /* <DEDUP_REMOVED lines=9> */
.L_x_7:
[----:B------:R-:W-:Y:S05]  /*03f0*/  BSYNC.RECONVERGENT B0 ;  /* 0x0000000000007941 */ /* 0x000fea0003800200 */
.L_x_6:
[----:B------:R-:W3:Y:S01]  /*0400*/  LDCU.64 UR4, c[0x0][0x888] ;  /* 0x00011100ff0477ac */ /* 0x000ee20008000a00 */
[----:B------:R-:W-:Y:S01]  /*0410*/  ISETP.NE.AND.EX P1, PT, RZ, UR7, PT, P1 ;  /* 0x00000007ff007c0c */ /* 0x000fe2000bf25310 */
[----:B------:R-:W-:Y:S01]  /*0420*/  UPLOP3.LUT UP4, UPT, UPT, UPT, UPT, 0x80, 0x8 ;  /* 0x000000000008789c */ /* 0x000fe20003f8f070 */
[----:B---3--:R-:W-:-:S04]  /*0430*/  ISETP.NE.U32.AND P2, PT, RZ, UR4, PT ;  /* 0x00000004ff007c0c */ /* 0x008fc8000bf45070 */
[----:B------:R-:W-:-:S13]  /*0440*/  ISETP.NE.AND.EX P2, PT, RZ, UR5, PT, P2 ;  /* 0x00000005ff007c0c */ /* 0x000fda000bf45320 */
[----:B------:R-:W-:Y:S05]  /*0450*/  @P2 BRA P1, `(.L_x_8) ;  /* 0x0000000000282947 */ /* 0x000fea0000800000 */
[----:B------:R-:W-:Y:S01]  /*0460*/  UISETP.NE.U32.AND UP0, UPT, UR6, URZ, UPT ;  /* 0x000000ff0600728c */ /* 0x000fe2000bf05070 */
[----:B-----5:R-:W-:Y:S01]  /*0470*/  FSETP.NEU.AND P1, PT, R39, RZ, PT ;  /* 0x000000ff2700720b */ /* 0x020fe20003f2d000 */
[----:B------:R-:W-:Y:S02]  /*0480*/  UISETP.NE.U32.AND UP2, UPT, UR4, URZ, UPT ;  /* 0x000000ff0400728c */ /* 0x000fe4000bf45070 */
[----:B------:R-:W-:Y:S02]  /*0490*/  UISETP.NE.AND.EX UP1, UPT, UR7, URZ, UPT, UP0 ;  /* 0x000000ff0700728c */ /* 0x000fe4000bf25300 */
[----:B------:R-:W-:-:S04]  /*04a0*/  UISETP.NE.AND.EX UP0, UPT, UR5, URZ, UPT, UP2 ;  /* 0x000000ff0500728c */ /* 0x000fc8000bf05320 */
[----:B------:R-:W-:-:S04]  /*04b0*/  USEL UR4, URZ, 0xffffffff, UP0 ;  /* 0xffffffffff047887 */ /* 0x000fc80008000000 */
[----:B------:R-:W-:Y:S01]  /*04c0*/  VOTEU.ANY UP0, P1 ;  /* 0x0000000000ff7886 */ /* 0x000fe20000800100 */
[----:B------:R-:W-:-:S04]  /*04d0*/  @!UP1 USEL UR4, URZ, 0xffffffff, UP0 ;  /* 0xffffffffff049887 */ /* 0x000fc80008000000 */
[----:B------:R-:W-:-:S04]  /*04e0*/  ULOP3.LUT UR4, UR4, 0x1, URZ, 0xc0, !UPT ;  /* 0x0000000104047892 */ /* 0x000fc8000f8ec0ff */
[----:B------:R-:W-:-:S11]  /*04f0*/  UISETP.NE.U32.AND UP4, UPT, UR4, 0x1, UPT ;  /* 0x000000010400788c */ /* 0x000fd6000bf85070 */
.L_x_8:
[----:B------:R-:W3:Y:S01]  /*0500*/  SHFL.IDX PT, R0, R81, RZ, 0x1f ;  /* 0x00001fff51007589 */ /* 0x000ee200000e0000 */
[----:B------:R-:W-:-:S04]  /*0510*/  UISETP.NE.AND UP0, UPT, UR11, 0x2, UPT ;  /* 0x000000020b00788c */ /* 0x000fc8000bf05270 */
[----:B------:R-:W-:Y:S02]  /*0520*/  UISETP.EQ.AND UP1, UPT, UR15, URZ, !UP0 ;  /* 0x000000ff0f00728c */ /* 0x000fe4000c722270 */
[----:B------:R-:W-:-:S04]  /*0530*/  USEL UR26, URZ, 0x1, UP0 ;  /* 0x00000001ff1a7887 */ /* 0x000fc80008000000 */
[----:B------:R-:W-:Y:S02]  /*0540*/  PLOP3.LUT P3, PT, P0, PT, UP1, 0x80, 0x8 ;  /* 0x000000000008781c */ /* 0x000fe4000076f018 */
[----:B---3--:R-:W-:-:S13]  /*0550*/  ISETP.NE.AND P1, PT, R0, RZ, PT ;  /* 0x000000ff0000720c */ /* 0x008fda0003f25270 */
[----:B------:R-:W-:Y:S05]  /*0560*/  @P1 BRA `(.L_x_9) ;  /* 0x0000000800801947 */ /* 0x000fea0003800000 */
[----:B------:R-:W-:Y:S01]  /*0570*/  ELECT P1, URZ, PT ;  /* 0x0000000000ff782f */ /* 0x000fe20003820000 */
[----:B------:R-:W-:-:S12]  /*0580*/  BSSY.RECONVERGENT B0, `(.L_x_9) ;  /* 0x000009e000007945 */ /* 0x000fd80003800200 */
[----:B------:R-:W-:Y:S05]  /*0590*/  @!P1 BRA `(.L_x_10) ;  /* 0x0000000800709947 */ /* 0x000fea0003800000 */
[----:B------:R-:W-:Y:S01]  /*05a0*/  UMOV UR6, 0x400 ;  /* 0x0000040000067882 */ /* 0x000fe20000000000 */
[----:B------:R-:W-:Y:S01]  /*05b0*/  UMOV UR5, 0x1 ;  /* 0x0000000100057882 */ /* 0x000fe20000000000 */
[----:B------:R-:W-:Y:S01]  /*05c0*/  UMOV UR4, 0x4 ;  /* 0x0000000400047882 */ /* 0x000fe20000000000 */
[----:B------:R-:W-:Y:S02]  /*05d0*/  ULEA UR6, UR54, UR6, 0x18 ;  /* 0x0000000636067291 */ /* 0x000fe4000f8ec0ff */
[----:B------:R-:W-:-:S04]  /*05e0*/  UIADD3 UR8, UPT, UPT, -UR5, 0x100000, URZ ;  /* 0x0010000005087890 */ /* 0x000fc8000fffe1ff */
[----:B------:R-:W-:Y:S02]  /*05f0*/  USHF.L.U32 UR9, UR8, 0xb, URZ ;  /* 0x0000000b08097899 */ /* 0x000fe400080006ff */
[----:B------:R-:W-:Y:S02]  /*0600*/  USHF.L.U32 UR8, UR8, 0x1, URZ ;  /* 0x0000000108087899 */ /* 0x000fe400080006ff */
[----:B------:R-:W-:-:S04]  /*0610*/  UIADD3 UR4, UPT, UPT, -UR4, 0x100000, URZ ;  /* 0x0010000004047890 */ /* 0x000fc8000fffe1ff */
[----:B------:R-:W-:Y:S02]  /*0620*/  USHF.L.U32 UR5, UR4, 0xb, URZ ;  /* 0x0000000b04057899 */ /* 0x000fe400080006ff */
[----:B------:R-:W-:Y:S01]  /*0630*/  USHF.L.U32 UR4, UR4, 0x1, URZ ;  /* 0x0000000104047899 */ /* 0x000fe200080006ff */
[----:B------:R-:W3:Y:S03]  /*0640*/  FENCE.VIEW.ASYNC.S ;  /* 0x00000000000073c6 */ /* 0x000ee60000000000 */
[----:B---3--:R3:W4:Y:S08]  /*0650*/  SYNCS.EXCH.64 URZ, [UR6], UR8 ;  /* 0x0000000806ff75b2 */ /* 0x0087300008000100 */
[----:B------:R3:W1:Y:S01]  /*0660*/  SYNCS.EXCH.64 URZ, [UR6+0x240], UR4 ;  /* 0x0002400406ff75b2 */ /* 0x0006620008000100 */
        /* <DEDUP_REMOVED lines=141> */
[----:B------:R3:W1:Y:S02]  /*0f40*/  SYNCS.EXCH.64 URZ, [UR6+0x478], UR4 ;  /* 0x0004780406ff75b2 */ /* 0x0006640008000100 */
[----:B---34-:R-:W-:Y:S01]  /*0f50*/  NOP ;  /* 0x0000000000007918 */ /* 0x018fe20000000000 */
.L_x_10:
[----:B------:R-:W-:Y:S05]  /*0f60*/  BSYNC.RECONVERGENT B0 ;  /* 0x0000000000007941 */ /* 0x000fea0003800200 */
.L_x_9:
[----:B------:R-:W3:Y:S01]  /*0f70*/  SHFL.IDX PT, R0, R81, RZ, 0x1f ;  /* 0x00001fff51007589 */ /* 0x000ee200000e0000 */
[----:B------:R-:W-:Y:S01]  /*0f80*/  NOP ;  /* 0x0000000000007918 */ /* 0x000fe20000000000 */
[----:B---3--:R-:W-:-:S13]  /*0f90*/  ISETP.NE.AND P1, PT, R0, 0x1, PT ;  /* 0x000000010000780c */ /* 0x008fda0003f25270 */
[----:B------:R-:W-:Y:S05]  /*0fa0*/  @P1 BRA `(.L_x_11) ;  /* 0x00000000003c1947 */ /* 0x000fea0003800000 */
        /* <DEDUP_REMOVED lines=10> */
[----:B------:R-:W-:Y:S01]  /*1050*/  ELECT P1, URZ, PT ;  /* 0x0000000000ff782f */ /* 0x000fe20003820000 */
[----:B------:R-:W3:Y:S02]  /*1060*/  FENCE.VIEW.ASYNC.S ;  /* 0x00000000000073c6 */ /* 0x000ee40000000000 */
[----:B---3--:R3:W4:Y:S08]  /*1070*/  SYNCS.EXCH.64 URZ, [UR6+0x480], UR8 ;  /* 0x0004800806ff75b2 */ /* 0x0087300008000100 */
[----:B------:R3:W1:Y:S01]  /*1080*/  SYNCS.EXCH.64 URZ, [UR6+0x488], UR4 ;  /* 0x0004880406ff75b2 */ /* 0x0006620008000100 */
[----:B------:R-:W-:Y:S01]  /*1090*/  NOP ;  /* 0x0000000000007918 */ /* 0x000fe20000000000 */
.L_x_11:
[----:B------:R-:W2:Y:S01]  /*10a0*/  SHFL.IDX PT, R0, R81, RZ, 0x1f ;  /* 0x00001fff51007589 */ /* 0x000ea200000e0000 */
[----:B------:R-:W-:Y:S01]  /*10b0*/  NOP ;  /* 0x0000000000007918 */ /* 0x000fe20000000000 */
[----:B--2---:R-:W-:-:S13]  /*10c0*/  ISETP.NE.AND P1, PT, R0, 0x3, PT ;  /* 0x000000030000780c */ /* 0x004fda0003f25270 */
[----:B------:R-:W-:Y:S05]  /*10d0*/  @P1 BRA `(.L_x_12) ;  /* 0x00000000002c1947 */ /* 0x000fea0003800000 */
[----:B---3--:R-:W-:Y:S01]  /*10e0*/  UMOV UR5, 0x400 ;  /* 0x0000040000057882 */ /* 0x008fe20000000000 */
[----:B------:R-:W-:Y:S01]  /*10f0*/  UMOV UR4, 0x20 ;  /* 0x0000002000047882 */ /* 0x000fe20000000000 */
[----:B------:R-:W-:Y:S02]  /*1100*/  ULEA UR5, UR54, UR5, 0x18 ;  /* 0x0000000536057291 */ /* 0x000fe4000f8ec0ff */
[----:B------:R-:W-:-:S04]  /*1110*/  UIADD3 UR6, UPT, UPT, -UR4, 0x100000, URZ ;  /* 0x0010000004067890 */ /* 0x000fc8000fffe1ff */
[----:B------:R-:W-:Y:S02]  /*1120*/  USHF.L.U32 UR7, UR6, 0xb, URZ ;  /* 0x0000000b06077899 */ /* 0x000fe400080006ff */
[----:B------:R-:W-:Y:S01]  /*1130*/  USHF.L.U32 UR6, UR6, 0x1, URZ ;  /* 0x0000000106067899 */ /* 0x000fe200080006ff */
[----:B------:R-:W-:Y:S01]  /*1140*/  ELECT P1, URZ, PT ;  /* 0x0000000000ff782f */ /* 0x000fe20003820000 */
[----:B------:R-:W2:Y:S10]  /*1150*/  FENCE.VIEW.ASYNC.S ;  /* 0x00000000000073c6 */ /* 0x000eb40000000000 */
[----:B--2---:R2:W3:Y:S01]  /*1160*/  SYNCS.EXCH.64 URZ, [UR5+0x490], UR6 ;  /* 0x0004900605ff75b2 */ /* 0x0044e20008000100 */
[----:B------:R2:W1:Y:S01]  /*1170*/  SYNCS.EXCH.64 URZ, [UR5+0x498], UR6 ;  /* 0x0004980605ff75b2 */ /* 0x0004620008000100 */
[----:B------:R-:W-:Y:S01]  /*1180*/  NOP ;  /* 0x0000000000007918 */ /* 0x000fe20000000000 */
.L_x_12:
[----:B------:R-:W4:Y:S01]  /*1190*/  SHFL.IDX PT, R0, R81, RZ, 0x1f ;  /* 0x00001fff51007589 */ /* 0x000f2200000e0000 */
[----:B------:R-:W-:Y:S01]  /*11a0*/  NOP ;  /* 0x0000000000007918 */ /* 0x000fe20000000000 */
[----:B----4-:R-:W-:-:S13]  /*11b0*/  ISETP.NE.AND P1, PT, R0, 0x4, PT ;  /* 0x000000040000780c */ /* 0x010fda0003f25270 */
[----:B------:R-:W-:Y:S05]  /*11c0*/  @P1 BRA `(.L_x_13) ;  /* 0x0000000000481947 */ /* 0x000fea0003800000 */
[----:B--23--:R-:W-:Y:S01]  /*11d0*/  UMOV UR6, 0x720 ;  /* 0x0000072000067882 */ /* 0x00cfe20000000000 */
[----:B------:R-:W-:Y:S01]  /*11e0*/  UMOV UR5, 0x400 ;  /* 0x0000040000057882 */ /* 0x000fe20000000000 */
[----:B------:R-:W-:Y:S01]  /*11f0*/  USEL UR6, UR6, 0x620, UP4 ;  /* 0x0000062006067887 */ /* 0x000fe2000a000000 */
        /* <DEDUP_REMOVED lines=9> */
[----:B------:R-:W2:Y:S02]  /*1290*/  FENCE.VIEW.ASYNC.S ;  /* 0x00000000000073c6 */ /* 0x000ea40000000000 */
[----:B--2---:R4:W2:Y:S08]  /*12a0*/  SYNCS.EXCH.64 URZ, [UR5+0x4a0], UR8 ;  /* 0x0004a00805ff75b2 */ /* 0x0048b00008000100 */
[----:B------:R4:W3:Y:S01]  /*12b0*/  SYNCS.EXCH.64 URZ, [UR5+0x4b0], UR6 ;  /* 0x0004b00605ff75b2 */ /* 0x0008e20008000100 */
[----:B------:R4:W1:Y:S01]  /*12c0*/  SYNCS.EXCH.64 URZ, [UR5+0x4a8], UR8 ;  /* 0x0004a80805ff75b2 */ /* 0x0008620008000100 */
[----:B------:R4:W1:Y:S02]  /*12d0*/  SYNCS.EXCH.64 URZ, [UR5+0x4b8], UR6 ;  /* 0x0004b80605ff75b2 */ /* 0x0008640008000100 */
[----:B----4-:R-:W-:Y:S01]  /*12e0*/  NOP ;  /* 0x0000000000007918 */ /* 0x010fe20000000000 */
.L_x_13:
[----:B------:R-:W4:Y:S01]  /*12f0*/  SHFL.IDX PT, R0, R81, RZ, 0x1f ;  /* 0x00001fff51007589 */ /* 0x000f2200000e0000 */
[----:B------:R-:W-:Y:S01]  /*1300*/  NOP ;  /* 0x0000000000007918 */ /* 0x000fe20000000000 */
[----:B----4-:R-:W-:-:S13]  /*1310*/  ISETP.NE.AND P1, PT, R0, 0x5, PT ;  /* 0x000000050000780c */ /* 0x010fda0003f25270 */
[----:B------:R-:W-:Y:S05]  /*1320*/  @P1 BRA `(.L_x_14) ;  /* 0x0000000000541947 */ /* 0x000fea0003800000 */
[----:B--23--:R-:W-:Y:S01]  /*1330*/  UMOV UR6, 0x400 ;  /* 0x0000040000067882 */ /* 0x00cfe20000000000 */
        /* <DEDUP_REMOVED lines=14> */
[----:B------:R4:W1:Y:S01]  /*1420*/  SYNCS.EXCH.64 URZ, [UR6+0x4e8], UR4 ;  /* 0x0004e80406ff75b2 */ /* 0x0008620008000100 */
[----:B------:R4:W1:Y:S01]  /*1430*/  SYNCS.EXCH.64 URZ, [UR6+0x4d0], UR8 ;  /* 0x0004d00806ff75b2 */ /* 0x0008620008000100 */
[----:B------:R4:W1:Y:S01]  /*1440*/  SYNCS.EXCH.64 URZ, [UR6+0x4f0], UR4 ;  /* 0x0004f00406ff75b2 */ /* 0x0008620008000100 */
[----:B------:R4:W1:Y:S01]  /*1450*/  SYNCS.EXCH.64 URZ, [UR6+0x4d8], UR8 ;  /* 0x0004d80806ff75b2 */ /* 0x0008620008000100 */
[----:B------:R4:W1:Y:S02]  /*1460*/  SYNCS.EXCH.64 URZ, [UR6+0x4f8], UR4 ;  /* 0x0004f80406ff75b2 */ /* 0x0008640008000100 */
[----:B----4-:R-:W-:Y:S01]  /*1470*/  NOP ;  /* 0x0000000000007918 */ /* 0x010fe20000000000 */
.L_x_14:
[----:B------:R-:W4:Y:S01]  /*1480*/  SHFL.IDX PT, R0, R81, RZ, 0x1f ;  /* 0x00001fff51007589 */ /* 0x000f2200000e0000 */
[----:B------:R-:W-:Y:S01]  /*1490*/  ISETP.NE.OR P0, PT, RZ, UR11, !P0 ;  /* 0x0000000bff007c0c */ /* 0x000fe2000c705670 */
[----:B------:R-:W-:Y:S01]  /*14a0*/  NOP ;  /* 0x0000000000007918 */ /* 0x000fe20000000000 */
[----:B----4-:R-:W-:-:S13]  /*14b0*/  ISETP.NE.AND P1, PT, R0, 0x3, PT ;  /* 0x000000030000780c */ /* 0x010fda0003f25270 */
[----:B------:R-:W-:Y:S05]  /*14c0*/  @P1 BRA `(.L_x_15) ;  /* 0x0000000000341947 */ /* 0x000fea0003800000 */
[----:B--23--:R-:W-:Y:S01]  /*14d0*/  UMOV UR5, 0x400 ;  /* 0x0000040000057882 */ /* 0x00cfe20000000000 */
[----:B------:R-:W-:Y:S01]  /*14e0*/  UMOV UR4, 0x20 ;  /* 0x0000002000047882 */ /* 0x000fe20000000000 */
[----:B------:R-:W-:Y:S02]  /*14f0*/  ULEA UR5, UR54, UR5, 0x18 ;  /* 0x0000000536057291 */ /* 0x000fe4000f8ec0ff */
[----:B------:R-:W-:-:S04]  /*1500*/  UIADD3 UR6, UPT, UPT, -UR4, 0x100000, URZ ;  /* 0x0010000004067890 */ /* 0x000fc8000fffe1ff */
[----:B------:R-:W-:Y:S02]  /*1510*/  USHF.L.U32 UR7, UR6, 0xb, URZ ;  /* 0x0000000b06077899 */ /* 0x000fe400080006ff */
[----:B------:R-:W-:Y:S01]  /*1520*/  USHF.L.U32 UR6, UR6, 0x1, URZ ;  /* 0x0000000106067899 */ /* 0x000fe200080006ff */
[----:B------:R-:W-:Y:S01]  /*1530*/  ELECT P1, URZ, PT ;  /* 0x0000000000ff782f */ /* 0x000fe20003820000 */
[----:B------:R-:W2:Y:S10]  /*1540*/  FENCE.VIEW.ASYNC.S ;  /* 0x00000000000073c6 */ /* 0x000eb40000000000 */
[----:B--2---:R4:W2:Y:S01]  /*1550*/  SYNCS.EXCH.64 URZ, [UR5+0x500], UR6 ;  /* 0x0005000605ff75b2 */ /* 0x0048a20008000100 */
[----:B------:R4:W3:Y:S01]  /*1560*/  SYNCS.EXCH.64 URZ, [UR5+0x510], UR6 ;  /* 0x0005100605ff75b2 */ /* 0x0008e20008000100 */
[----:B------:R4:W1:Y:S01]  /*1570*/  SYNCS.EXCH.64 URZ, [UR5+0x508], UR6 ;  /* 0x0005080605ff75b2 */ /* 0x0008620008000100 */
[----:B------:R4:W1:Y:S02]  /*1580*/  SYNCS.EXCH.64 URZ, [UR5+0x518], UR6 ;  /* 0x0005180605ff75b2 */ /* 0x0008640008000100 */
[----:B----4-:R-:W-:Y:S01]  /*1590*/  NOP ;  /* 0x0000000000007918 */ /* 0x010fe20000000000 */
.L_x_15:
[----:B------:R-:W-:Y:S01]  /*15a0*/  VOTEU.ALL UP0, P0 ;  /* 0x0000000000ff7886 */ /* 0x000fe20000000000 */
[----:B--23--:R-:W-:Y:S01]  /*15b0*/  UMOV UR6, 0x20 ;  /* 0x0000002000067882 */ /* 0x00cfe20000000000 */
[----:B------:R-:W2:Y:S01]  /*15c0*/  LDCU UR5, c[0x0][0x36c] ;  /* 0x00006d80ff0577ac */ /* 0x000ea20008000800 */
[----:B------:R-:W-:Y:S01]  /*15d0*/  NOP ;  /* 0x0000000000007918 */ /* 0x000fe20000000000 */
[----:B------:R-:W-:Y:S01]  /*15e0*/  LOP3.LUT R0, R69, 0x1f, RZ, 0xc0, !PT ;  /* 0x0000001f45007812 */ /* 0x000fe200078ec0ff */
[----:B------:R-:W-:Y:S01]  /*15f0*/  @!UP0 UMOV UR4, 0x400 ;  /* 0x0000040000048882 */ /* 0x000fe20000000000 */
[----:B------:R-:W-:-:S04]  /*1600*/  @!UP0 UIADD3 UR6, UPT, UPT, -UR6, 0x100000, URZ ;  /* 0x0010000006068890 */ /* 0x000fc8000fffe1ff */
[----:B------:R-:W-:Y:S02]  /*1610*/  @!UP0 USHF.L.U32 UR7, UR6, 0xb, URZ ;  /* 0x0000000b06078899 */ /* 0x000fe400080006ff */
[----:B------:R-:W-:Y:S02]  /*1620*/  @!UP0 USHF.L.U32 UR6, UR6, 0x1, URZ ;  /* 0x0000000106068899 */ /* 0x000fe400080006ff */
[----:B------:R-:W-:Y:S01]  /*1630*/  @!UP0 ULEA UR4, UR54, UR4, 0x18 ;  /* 0x0000000436048291 */ /* 0x000fe2000f8ec0ff */
[----:B------:R-:W-:Y:S01]  /*1640*/  VOTEU.ALL UP0, P0 ;  /* 0x0000000000ff7886 */ /* 0x000fe20000000000 */
[----:B------:R-:W-:Y:S02]  /*1650*/  UISETP.NE.AND UP5, UPT, UR11, URZ, UPT ;  /* 0x000000ff0b00728c */ /* 0x000fe4000bfa5270 */
[----:B--2---:R-:W-:Y:S01]  /*1660*/  UISETP.EQ.U32.AND UP6, UPT, UR5, 0x1, UPT ;  /* 0x000000010500788c */ /* 0x004fe2000bfc2070 */
[----:B------:R-:W2:Y:S07]  /*1670*/  FENCE.VIEW.ASYNC.S ;  /* 0x00000000000073c6 */ /* 0x000eae0000000000 */
[----:B--2---:R2:W3:Y:S01]  /*1680*/  @!UP0 SYNCS.EXCH.64 URZ, [UR4+0x520], UR6 ;  /* 0x0005200604ff85b2 */ /* 0x0044e20008000100 */
[----:B------:R-:W-:Y:S05]  /*1690*/  BRA.U !UP6, `(.L_x_16) ;  /* 0x000000010e087547 */ /* 0x000fea000b800000 */
[----:B-1-3--:R-:W-:Y:S01]  /*16a0*/  UCGABAR_ARV ;  /* 0x00000000000079c7 */ /* 0x00afe20008000000 */
[----:B------:R-:W-:Y:S05]  /*16b0*/  BRA `(.L_x_17) ;  /* 0x0000000000047947 */ /* 0x000fea0003800000 */
.L_x_16:
[----:B-1-3--:R-:W-:Y:S01]  /*16c0*/  NOP ;  /* 0x0000000000007918 */ /* 0x00afe20000000000 */
.L_x_17:
[----:B------:R-:W1:Y:S01]  /*16d0*/  S2UR UR10, SR_CTAID.X ;  /* 0x00000000000a79c3 */ /* 0x000e620000002500 */
[----:B------:R-:W-:-:S05]  /*16e0*/  CS2R.32 R3, SR_CgaSize ;  /* 0x0000000000037805 */ /* 0x000fca0000008a00 */
[----:B------:R-:W-:-:S05]  /*16f0*/  IMAD R3, R3, -0xa0, RZ ;  /* 0xffffff6003037824 */ /* 0x000fca00078e02ff */
[----:B------:R-:W-:-:S14]  /*1700*/  R2UR UR5, R3 ;  /* 0x00000000030572ca */ /* 0x000fdc00000e0000 */
[----:B------:R-:W3:Y:S01]  /*1710*/  LDCU UR5, c[0x0][UR5+0x2b0] ;  /* 0x00005600050577ac */ /* 0x000ee20008000800 */
[----:B------:R-:W-:-:S05]  /*1720*/  CS2R.32 R3, SR_CgaSize ;  /* 0x0000000000037805 */ /* 0x000fca0000008a00 */
[----:B------:R-:W-:-:S05]  /*1730*/  IMAD R3, R3, -0xa0, RZ ;  /* 0xffffff6003037824 */ /* 0x000fca00078e02ff */
[----:B--2---:R-:W-:-:S14]  /*1740*/  R2UR UR4, R3 ;  /* 0x00000000030472ca */ /* 0x004fdc00000e0000 */
[----:B------:R-:W2:Y:S01]  /*1750*/  LDCU UR4, c[0x0][UR4+0x2b4] ;  /* 0x00005680040477ac */ /* 0x000ea20008000800 */
[----:B------:R-:W4:Y:S01]  /*1760*/  S2UR UR51, SR_CTAID.Y ;  /* 0x00000000003379c3 */ /* 0x000f220000002600 */
[----:B------:R-:W-:-:S05]  /*1770*/  CS2R.32 R3, SR_CgaSize ;  /* 0x0000000000037805 */ /* 0x000fca0000008a00 */
[----:B------:R-:W-:-:S05]  /*1780*/  IMAD R3, R3, -0xa0, RZ ;  /* 0xffffff6003037824 */ /* 0x000fca00078e02ff */
[----:B------:R-:W-:-:S14]  /*1790*/  R2UR UR6, R3 ;  /* 0x00000000030672ca */ /* 0x000fdc00000e0000 */
[----:B------:R-:W2:Y:S01]  /*17a0*/  LDCU UR6, c[0x0][UR6+0x2a0] ;  /* 0x00005400060677ac */ /* 0x000ea20008000800 */
[----:B------:R-:W-:Y:S01]  /*17b0*/  UISETP.GT.U32.AND UP0, UPT, UR15, 0xffff, UPT ;  /* 0x0000ffff0f00788c */ /* 0x000fe2000bf04070 */
[----:B------:R-:W2:Y:S01]  /*17c0*/  LDCU UR17, c[0x0][0xb24] ;  /* 0x00016480ff1177ac */ /* 0x000ea20008000800 */
[----:B------:R-:W2:Y:S01]  /*17d0*/  LDCU UR37, c[0x0][0xb24] ;  /* 0x00016480ff2577ac */ /* 0x000ea20008000800 */
[----:B------:R-:W2:Y:S01]  /*17e0*/  LDCU UR16, c[0x0][0xb30] ;  /* 0x00016600ff1077ac */ /* 0x000ea20008000800 */
[----:B-1----:R-:W-:Y:S01]  /*17f0*/  I2FP.F32.U32 R3, UR10 ;  /* 0x0000000a00037c45 */ /* 0x002fe20008201000 */
[----:B------:R-:W-:-:S04]  /*1800*/  USHF.L.U32 UR18, UR54, 0x8, URZ ;  /* 0x0000000836127899 */ /* 0x000fc800080006ff */
[----:B---3--:R-:W-:Y:S01]  /*1810*/  FMUL R3, R3, UR5 ;  /* 0x0000000503037c20 */ /* 0x008fe20008400000 */
[----:B------:R-:W-:-:S05]  /*1820*/  CS2R.32 R2, SR_CgaSize ;  /* 0x0000000000027805 */ /* 0x000fca0000008a00 */
[----:B------:R-:W-:-:S05]  /*1830*/  IMAD R2, R2, -0xa0, RZ ;  /* 0xffffff6002027824 */ /* 0x000fca00078e02ff */
[----:B------:R-:W-:-:S14]  /*1840*/  R2UR UR5, R2 ;  /* 0x00000000020572ca */ /* 0x000fdc00000e0000 */
[----:B------:R-:W1:Y:S01]  /*1850*/  LDCU UR5, c[0x0][UR5+0x2a4] ;  /* 0x00005480050577ac */ /* 0x000e620008000800 */
[----:B----4-:R-:W-:Y:S01]  /*1860*/  I2FP.F32.U32 R2, UR51 ;  /* 0x0000003300027c45 */ /* 0x010fe20008201000 */
[----:B------:R-:W-:Y:S01]  /*1870*/  UMOV UR13, 0x55 ;  /* 0x00000055000d7882 */ /* 0x000fe20000000000 */
[----:B------:R-:W3:Y:S03]  /*1880*/  F2I.U32.TRUNC.NTZ R3, R3 ;  /* 0x0000000300037305 */ /* 0x000ee6000020f000 */
[----:B--2---:R-:W-:Y:S01]  /*1890*/  FMUL R2, R2, UR4 ;  /* 0x0000000402027c20 */ /* 0x004fe20008400000 */
[----:B------:R-:W-:-:S04]  /*18a0*/  USEL UR4, UR15, 0xffff, !UP0 ;  /* 0x0000ffff0f047887 */ /* 0x000fc8000c000000 */
[----:B------:R-:W-:Y:S01]  /*18b0*/  ULOP3.LUT UR4, UR4, 0xffff, URZ, 0xc0, !UPT ;  /* 0x0000ffff04047892 */ /* 0x000fe2000f8ec0ff */
[----:B------:R-:W2:Y:S01]  /*18c0*/  F2I.U32.TRUNC.NTZ R2, R2 ;  /* 0x0000000200027305 */ /* 0x000ea2000020f000 */
[----:B---3--:R-:W-:Y:S02]  /*18d0*/  R2UR UR49, R3 ;  /* 0x00000000033172ca */ /* 0x008fe400000e0000 */
[----:B------:R-:W-:Y:S02]  /*18e0*/  PRMT R3, RZ, 0x7610, R3 ;  /* 0x00007610ff037816 */ /* 0x000fe40000000003 */
[----:B--2---:R-:W-:Y:S02]  /*18f0*/  R2UR UR48, R2 ;  /* 0x00000000023072ca */ /* 0x004fe400000e0000 */
[----:B------:R-:W-:-:S07]  /*1900*/  PRMT R2, RZ, 0x7610, R2 ;  /* 0x00007610ff027816 */ /* 0x000fce0000000002 */
[----:B------:R-:W-:-:S04]  /*1910*/  UIADD3 UR49, UPT, UPT, -UR49, URZ, URZ ;  /* 0x000000ff31317290 */ /* 0x000fc8000fffe1ff */
[----:B------:R-:W-:Y:S02]  /*1920*/  UIMAD UR49, UR6, UR49, UR10 ;  /* 0x00000031063172a4 */ /* 0x000fe4000f8e020a */
[----:B------:R-:W-:-:S04]  /*1930*/  UIADD3 UR48, UPT, UPT, -UR48, URZ, URZ ;  /* 0x000000ff30307290 */ /* 0x000fc8000fffe1ff */
[----:B-1----:R-:W-:Y:S01]  /*1940*/  UIMAD UR48, UR5, UR48, UR51 ;  /* 0x00000030053072a4 */ /* 0x002fe2000f8e0233 */
[----:B------:R-:W-:Y:S11]  /*1950*/  BRA.U UP5, `(.L_x_18) ;  /* 0x00000001055c7547 */ /* 0x000ff6000b800000 */
[----:B------:R-:W-:Y:S02]  /*1960*/  UISETP.GT.U32.AND UP0, UPT, UR49, 0x1, UPT ;  /* 0x000000013100788c */ /* 0x000fe4000bf04070 */
[----:B------:R-:W-:Y:S02]  /*1970*/  ULOP3.LUT UR5, UR49, 0xfffffffe, URZ, 0xc0, !UPT ;  /* 0xfffffffe31057892 */ /* 0x000fe4000f8ec0ff */
[----:B------:R-:W-:Y:S02]  /*1980*/  UISETP.NE.AND UP3, UPT, UR48, URZ, UP0 ;  /* 0x000000ff3000728c */ /* 0x000fe40008765270 */
[----:B------:R-:W-:Y:S02]  /*1990*/  UISETP.NE.AND UP2, UPT, UR48, 0x1, UP0 ;  /* 0x000000013000788c */ /* 0x000fe40008745270 */
[----:B------:R-:W-:Y:S02]  /*19a0*/  UISETP.NE.AND UP1, UPT, UR48, 0x2, UP0 ;  /* 0x000000023000788c */ /* 0x000fe40008725270 */
[----:B------:R-:W-:-:S02]  /*19b0*/  UISETP.NE.AND UP0, UPT, UR48, 0x3, UP0 ;  /* 0x000000033000788c */ /* 0x000fc40008705270 */
[----:B------:R-:W-:Y:S02]  /*19c0*/  USEL UR7, URZ, 0x1, UP3 ;  /* 0x00000001ff077887 */ /* 0x000fe40009800000 */
[----:B------:R-:W-:Y:S02]  /*19d0*/  USEL UR6, URZ, 0x4, UP2 ;  /* 0x00000004ff067887 */ /* 0x000fe40009000000 */
[----:B------:R-:W-:Y:S02]  /*19e0*/  USEL UR14, URZ, 0x10, UP1 ;  /* 0x00000010ff0e7887 */ /* 0x000fe40008800000 */
[----:B------:R-:W-:Y:S02]  /*19f0*/  USEL UR9, URZ, 0x40, UP0 ;  /* 0x00000040ff097887 */ /* 0x000fe40008000000 */
[----:B------:R-:W-:Y:S02]  /*1a00*/  USEL UR8, URZ, 0x2, UP3 ;  /* 0x00000002ff087887 */ /* 0x000fe40009800000 */
[----:B------:R-:W-:-:S02]  /*1a10*/  UIADD3 UR14, UPT, UPT, UR14, UR6, UR7 ;  /* 0x000000060e0e7290 */ /* 0x000fc4000fffe007 */
[----:B------:R-:W-:Y:S02]  /*1a20*/  USEL UR6, URZ, 0x20, UP1 ;  /* 0x00000020ff067887 */ /* 0x000fe40008800000 */
[----:B------:R-:W-:Y:S02]  /*1a30*/  USEL UR7, URZ, 0x8, UP2 ;  /* 0x00000008ff077887 */ /* 0x000fe40009000000 */
[----:B------:R-:W-:Y:S02]  /*1a40*/  UIADD3 UR8, UPT, UPT, UR8, UR9, UR14 ;  /* 0x0000000908087290 */ /* 0x000fe4000fffe00e */
[----:B------:R-:W-:Y:S02]  /*1a50*/  ULEA UR5, UR48, UR5, 0x1 ;  /* 0x0000000530057291 */ /* 0x000fe4000f8e08ff */
[----:B------:R-:W-:Y:S02]  /*1a60*/  USEL UR9, URZ, 0x80, UP0 ;  /* 0x00000080ff097887 */ /* 0x000fe40008000000 */
[----:B------:R-:W-:-:S03]  /*1a70*/  UIADD3 UR7, UPT, UPT, UR6, UR7, UR8 ;  /* 0x0000000706077290 */ /* 0x000fc6000fffe008 */
[----:B------:R-:W-:Y:S01]  /*1a80*/  UMOV UR6, 0x3 ;  /* 0x0000000300067882 */ /* 0x000fe20000000000 */
[----:B------:R-:W-:Y:S02]  /*1a90*/  UIADD3 UR7, UPT, UPT, UR7, UR9, URZ ;  /* 0x0000000907077290 */ /* 0x000fe4000fffe0ff */
[----:B------:R-:W-:-:S04]  /*1aa0*/  USHF.L.U32 UR5, UR6, UR5, URZ ;  /* 0x0000000506057299 */ /* 0x000fc800080006ff */
[----:B------:R-:W-:Y:S02]  /*1ab0*/  MOV R3, UR7 ;  /* 0x0000000700037c02 */ /* 0x000fe40008000f00 */
[----:B------:R-:W-:-:S07]  /*1ac0*/  MOV R2, UR5 ;  /* 0x0000000500027c02 */ /* 0x000fce0008000f00 */
.L_x_18:
[----:B------:R-:W1:Y:S01]  /*1ad0*/  S2UR UR36, SR_CTAID.Z ;  /* 0x00000000002479c3 */ /* 0x000e620000002700 */
[----:B------:R-:W-:Y:S02]  /*1ae0*/  UISETP.GE.AND UP0, UPT, UR17, 0x1, UPT ;  /* 0x000000011100788c */ /* 0x000fe4000bf06270 */
[----:B------:R-:W-:Y:S02]  /*1af0*/  UISETP.NE.AND UP3, UPT, UR11, 0x2, UPT ;  /* 0x000000020b00788c */ /* 0x000fe4000bf65270 */
[----:B------:R-:W-:Y:S02]  /*1b00*/  ULOP3.LUT UR14, UR18, 0x600, URZ, 0xc0, !UPT ;  /* 0x00000600120e7892 */ /* 0x000fe4000f8ec0ff */
[----:B------:R-:W-:Y:S01]  /*1b10*/  USHF.L.U32 UR13, UR13, UR4, URZ ;  /* 0x000000040d0d7299 */ /* 0x000fe200080006ff */
[----:B------:R-:W-:Y:S02]  /*1b20*/  UMOV UR50, UR10 ;  /* 0x0000000a00327c82 */ /* 0x000fe40008000000 */
[----:B------:R-:W-:Y:S09]  /*1b30*/  BRA.U !UP0, `(.L_x_19) ;  /* 0x0000000108b87547 */ /* 0x000ff2000b800000 */
[----:B------:R-:W2:Y:S01]  /*1b40*/  LDCU.128 UR4, c[0x0][0xb10] ;  /* 0x00016200ff0477ac */ /* 0x000ea20008000c00 */
[----:B------:R-:W3:Y:S01]  /*1b50*/  LDCU UR20, c[0x0][0x370] ;  /* 0x00006e00ff1477ac */ /* 0x000ee20008000800 */
[----:B------:R-:W4:Y:S01]  /*1b60*/  LDCU UR19, c[0x0][0x374] ;  /* 0x00006e80ff1377ac */ /* 0x000f220008000800 */
[----:B------:R-:W1:Y:S01]  /*1b70*/  LDCU UR50, c[0x0][0xb0c] ;  /* 0x00016180ff3277ac */ /* 0x000e620008000800 */
[----:B------:R-:W3:Y:S01]  /*1b80*/  LDCU UR18, c[0x0][0xb20] ;  /* 0x00016400ff1277ac */ /* 0x000ee20008000800 */
[----:B------:R-:W3:Y:S01]  /*1b90*/  LDCU.64 UR8, c[0x0][0xb28] ;  /* 0x00016500ff0877ac */ /* 0x000ee20008000a00 */
[----:B--2---:R-:W-:Y:S02]  /*1ba0*/  UISETP.NE.AND UP0, UPT, UR6, 0x1, UPT ;  /* 0x000000010600788c */ /* 0x004fe4000bf05270 */
[----:B----4-:R-:W-:Y:S02]  /*1bb0*/  UIMAD.WIDE.U32 UR24, UR19, UR7, URZ ;  /* 0x00000007131872a5 */ /* 0x010fe4000f8e00ff */
[----:B------:R-:W-:-:S02]  /*1bc0*/  UISETP.NE.AND UP2, UPT, UR17, 0x1, UPT ;  /* 0x000000011100788c */ /* 0x000fc4000bf45270 */
[----:B-1----:R-:W-:Y:S02]  /*1bd0*/  UISETP.NE.AND UP1, UPT, UR50, 0x1, UPT ;  /* 0x000000013200788c */ /* 0x002fe4000bf25270 */
[----:B------:R-:W-:Y:S02]  /*1be0*/  UIMAD.WIDE.U32 UR28, UR51, UR7, URZ ;  /* 0x00000007331c72a5 */ /* 0x000fe4000f8e00ff */
[----:B---3--:R-:W-:Y:S01]  /*1bf0*/  UIMAD.WIDE.U32 UR22, UR20, UR4, URZ ;  /* 0x00000004141672a5 */ /* 0x008fe2000f8e00ff */
[----:B------:R-:W-:Y:S01]  /*1c00*/  UMOV UR7, UR25 ;  /* 0x0000001900077c82 */ /* 0x000fe20008000000 */
[----:B------:R-:W-:Y:S02]  /*1c10*/  UIMAD.WIDE.U32 UR24, UR10, UR4, URZ ;  /* 0x000000040a1872a5 */ /* 0x000fe4000f8e00ff */
[----:B------:R-:W-:-:S03]  /*1c20*/  @UP0 USHF.R.U32.HI UR19, URZ, UR18, UR7 ;  /* 0x00000012ff130299 */ /* 0x000fc60008011607 */
[----:B------:R-:W-:Y:S02]  /*1c30*/  @UP1 USHF.R.U32.HI UR20, URZ, UR5, UR23 ;  /* 0x00000005ff141299 */ /* 0x000fe40008011617 */
[----:B------:R-:W-:Y:S02]  /*1c40*/  UIMAD.WIDE.U32 UR22, UR19, UR8, URZ ;  /* 0x00000008131672a5 */ /* 0x000fe4000f8e00ff */
[----:B------:R-:W-:Y:S02]  /*1c50*/  USHF.R.U32.HI UR29, URZ, UR18, UR29 ;  /* 0x00000012ff1d7299 */ /* 0x000fe4000801161d */
[----:B------:R-:W-:Y:S02]  /*1c60*/  UIMAD.WIDE.U32 UR30, UR20, UR8, URZ ;  /* 0x00000008141e72a5 */ /* 0x000fe4000f8e00ff */
[----:B------:R-:W-:Y:S02]  /*1c70*/  @UP2 USHF.R.U32.HI UR19, URZ, UR9, UR23 ;  /* 0x00000009ff132299 */ /* 0x000fe40008011617 */
[----:B------:R-:W-:-:S02]  /*1c80*/  USHF.R.U32.HI UR25, URZ, UR5, UR25 ;  /* 0x00000005ff197299 */ /* 0x000fc40008011619 */
[----:B------:R-:W-:Y:S02]  /*1c90*/  USEL UR29, UR51, UR29, !UP0 ;  /* 0x0000001d331d7287 */ /* 0x000fe4000c000000 */
[----:B------:R-:W-:Y:S02]  /*1ca0*/  @UP2 USHF.R.U32.HI UR20, URZ, UR9, UR31 ;  /* 0x00000009ff142299 */ /* 0x000fe4000801161f */
[----:B------:R-:W-:Y:S02]  /*1cb0*/  UIMAD UR19, UR19, UR17, URZ ;  /* 0x00000011131372a4 */ /* 0x000fe4000f8e02ff */
[----:B------:R-:W-:Y:S02]  /*1cc0*/  USEL UR25, UR10, UR25, !UP1 ;  /* 0x000000190a197287 */ /* 0x000fe4000c800000 */
[----:B------:R-:W-:Y:S02]  /*1cd0*/  UIMAD UR4, UR20, UR17, URZ ;  /* 0x00000011140472a4 */ /* 0x000fe4000f8e02ff */
[----:B------:R-:W-:-:S02]  /*1ce0*/  UISETP.GE.AND UP0, UPT, UR29, UR19, UPT ;  /* 0x000000131d00728c */ /* 0x000fc4000bf06270 */
[----:B------:R-:W-:Y:S02]  /*1cf0*/  UIMAD.WIDE.U32 UR22, UR29, UR8, URZ ;  /* 0x000000081d1672a5 */ /* 0x000fe4000f8e00ff */
[----:B------:R-:W-:Y:S02]  /*1d00*/  UISETP.GE.OR UP0, UPT, UR25, UR4, UP0 ;  /* 0x000000041900728c */ /* 0x000fe40008706670 */
[----:B------:R-:W-:Y:S02]  /*1d10*/  USHF.R.U32.HI UR4, URZ, UR9, UR23 ;  /* 0x00000009ff047299 */ /* 0x000fe40008011617 */
[----:B------:R-:W-:Y:S02]  /*1d20*/  UIMAD.WIDE.U32 UR18, UR25, UR8, URZ ;  /* 0x00000008191272a5 */ /* 0x000fe4000f8e00ff */
[----:B------:R-:W-:Y:S02]  /*1d30*/  USEL UR4, UR29, UR4, !UP2 ;  /* 0x000000041d047287 */ /* 0x000fe4000d000000 */
[----:B------:R-:W-:-:S02]  /*1d40*/  UIADD3 UR5, UPT, UPT, -UR29, URZ, URZ ;  /* 0x000000ff1d057290 */ /* 0x000fc4000fffe1ff */
[----:B------:R-:W-:Y:S02]  /*1d50*/  UIADD3 UR8, UPT, UPT, -UR4, URZ, URZ ;  /* 0x000000ff04087290 */ /* 0x000fe4000fffe1ff */
[----:B------:R-:W-:Y:S02]  /*1d60*/  @!UP0 USHF.R.U32.HI UR9, URZ, UR9, UR19 ;  /* 0x00000009ff098299 */ /* 0x000fe40008011613 */
[----:B------:R-:W-:Y:S02]  /*1d70*/  UIMAD UR8, UR17, UR8, UR29 ;  /* 0x00000008110872a4 */ /* 0x000fe4000f8e021d */
[----:B------:R-:W-:Y:S02]  /*1d80*/  @!UP0 USEL UR9, UR25, UR9, !UP2 ;  /* 0x0000000919098287 */ /* 0x000fe4000d000000 */
[----:B------:R-:W-:Y:S02]  /*1d90*/  UIADD3 UR7, UPT, UPT, -UR25, URZ, URZ ;  /* 0x000000ff19077290 */ /* 0x000fe4000fffe1ff */
[----:B------:R-:W-:-:S02]  /*1da0*/  @!UP0 UIMAD UR8, UR8, UR20, UR9 ;  /* 0x00000014080882a4 */ /* 0x000fc4000f8e0209 */
[----:B------:R-:W-:Y:S02]  /*1db0*/  @!UP0 UIADD3 UR4, UPT, UPT, UR4, -UR9, URZ ;  /* 0x8000000904048290 */ /* 0x000fe4000fffe0ff */
[----:B------:R-:W-:Y:S02]  /*1dc0*/  UIMAD UR5, UR6, UR5, UR51 ;  /* 0x00000005060572a4 */ /* 0x000fe4000f8e0233 */
[----:B------:R-:W-:Y:S02]  /*1dd0*/  @!UP0 UIMAD UR29, UR4, UR17, UR25 ;  /* 0x00000011041d82a4 */ /* 0x000fe4000f8e0219 */
[----:B------:R-:W-:Y:S01]  /*1de0*/  UIMAD UR7, UR50, UR7, UR10 ;  /* 0x00000007320772a4 */ /* 0x000fe2000f8e020a */
[----:B------:R-:W-:Y:S01]  /*1df0*/  @!UP0 UMOV UR25, UR8 ;  /* 0x0000000800198c82 */ /* 0x000fe20008000000 */
[----:B------:R-:W-:Y:S02]  /*1e00*/  UIMAD UR51, UR29, UR6, UR5 ;  /* 0x000000061d3372a4 */ /* 0x000fe4000f8e0205 */
[----:B------:R-:W-:-:S12]  /*1e10*/  UIMAD UR50, UR25, UR50, UR7 ;  /* 0x00000032193272a4 */ /* 0x000fd8000f8e0207 */
.L_x_19:
[----:B------:R-:W-:-:S09]  /*1e20*/  UISETP.NE.AND UP0, UPT, UR16, 0x1, UPT ;  /* 0x000000011000788c */ /* 0x000fd2000bf05270 */
[----:B------:R-:W-:Y:S05]  /*1e30*/  BRA.U UP0, `(.L_x_20) ;  /* 0x0000000100407547 */ /* 0x000fea000b800000 */
[----:B------:R-:W2:Y:S01]  /*1e40*/  LDCU.128 UR4, c[0x0][0xb10] ;  /* 0x00016200ff0477ac */ /* 0x000ea20008000c00 */
[----:B------:R-:W3:Y:S01]  /*1e50*/  LDCU UR9, c[0x0][0xb0c] ;  /* 0x00016180ff0977ac */ /* 0x000ee20008000800 */
[----:B------:R-:W4:Y:S01]  /*1e60*/  LDCU UR8, c[0x0][0xb20] ;  /* 0x00016400ff0877ac */ /* 0x000f220008000800 */
[----:B--2---:R-:W-:Y:S02]  /*1e70*/  UIMAD.WIDE.U32 UR18, UR50, UR4, URZ ;  /* 0x00000004321272a5 */ /* 0x004fe4000f8e00ff */
[----:B------:R-:W-:Y:S02]  /*1e80*/  UIMAD.WIDE.U32 UR16, UR51, UR7, URZ ;  /* 0x00000007331072a5 */ /* 0x000fe4000f8e00ff */
[----:B---3--:R-:W-:Y:S02]  /*1e90*/  UISETP.NE.AND UP1, UPT, UR9, 0x1, UPT ;  /* 0x000000010900788c */ /* 0x008fe4000bf25270 */
[----:B------:R-:W-:Y:S01]  /*1ea0*/  UISETP.NE.AND UP0, UPT, UR6, 0x1, UPT ;  /* 0x000000010600788c */ /* 0x000fe2000bf05270 */
[----:B------:R-:W-:Y:S01]  /*1eb0*/  UMOV UR7, UR19 ;  /* 0x0000001300077c82 */ /* 0x000fe20008000000 */
[----:B----4-:R-:W-:-:S02]  /*1ec0*/  USHF.R.U32.HI UR8, URZ, UR8, UR17 ;  /* 0x00000008ff087299 */ /* 0x010fc40008011611 */
[----:B------:R-:W-:Y:S02]  /*1ed0*/  USHF.R.U32.HI UR5, URZ, UR5, UR7 ;  /* 0x00000005ff057299 */ /* 0x000fe40008011607 */
[----:B------:R-:W-:Y:S02]  /*1ee0*/  USEL UR8, UR51, UR8, !UP0 ;  /* 0x0000000833087287 */ /* 0x000fe4000c000000 */
[----:B------:R-:W-:-:S04]  /*1ef0*/  USEL UR5, UR50, UR5, !UP1 ;  /* 0x0000000532057287 */ /* 0x000fc8000c800000 */
[----:B------:R-:W-:Y:S02]  /*1f00*/  UIADD3 UR4, UPT, UPT, -UR8, UR5, URZ ;  /* 0x0000000508047290 */ /* 0x000fe4000fffe1ff */
[----:B------:R-:W-:Y:S02]  /*1f10*/  UIADD3 UR5, UPT, UPT, UR8, -UR5, URZ ;  /* 0x8000000508057290 */ /* 0x000fe4000fffe0ff */
[----:B------:R-:W-:Y:S02]  /*1f20*/  UIMAD UR51, UR4, UR6, UR51 ;  /* 0x00000006043372a4 */ /* 0x000fe4000f8e0233 */
[----:B------:R-:W-:-:S12]  /*1f30*/  UIMAD UR50, UR5, UR9, UR50 ;  /* 0x00000009053272a4 */ /* 0x000fd8000f8e0232 */
.L_x_20:
[----:B------:R-:W-:Y:S05]  /*1f40*/  BRA.U !UP6, `(.L_x_21) ;  /* 0x000000010e0c7547 */ /* 0x000fea000b800000 */
[----:B------:R-:W-:Y:S01]  /*1f50*/  UCGABAR_WAIT ;  /* 0x0000000000007dc7 */ /* 0x000fe20008000000 */
[----:B------:R-:W-:Y:S01]  /*1f60*/  CCTL.IVALL ;  /* 0x00000000ff00798f */ /* 0x000fe20002000000 */
[----:B------:R-:W-:Y:S05]  /*1f70*/  BRA `(.L_x_22) ;  /* 0x0000000000047947 */ /* 0x000fea0003800000 */
.L_x_21:
[----:B------:R-:W-:Y:S06]  /*1f80*/  BAR.SYNC.DEFER_BLOCKING 0x0 ;  /* 0x0000000000007b1d */ /* 0x000fec0000010000 */
.L_x_22:
[----:B------:R-:W-:Y:S05]  /*1f90*/  BRA.U UP3, `(.L_x_23) ;  /* 0x0000003903407547 */ /* 0x000fea000b800000 */
[----:B------:R-:W2:Y:S01]  /*1fa0*/  LDCU UR4, c[0x0][0x38c] ;  /* 0x00007180ff0477ac */ /* 0x000ea20008000800 */
[----:B------:R-:W-:Y:S01]  /*1fb0*/  PLOP3.LUT P1, PT, PT, PT, UP4, 0x80, 0x8 ;  /* 0x000000000008781c */ /* 0x000fe20003f2f048 */
[----:B------:R-:W-:Y:S01]  /*1fc0*/  IMAD.MOV.U32 R12, RZ, RZ, 0x1 ;  /* 0x00000001ff0c7424 */ /* 0x000fe200078e00ff */
[----:B------:R-:W-:Y:S01]  /*1fd0*/  ISETP.NE.AND P2, PT, R0, RZ, P3 ;  /* 0x000000ff0000720c */ /* 0x000fe20001f45270 */
[----:B------:R-:W-:Y:S01]  /*1fe0*/  USHF.L.U32 UR30, UR10, 0x6, URZ ;  /* 0x000000060a1e7899 */ /* 0x000fe200080006ff */
[----:B------:R-:W-:Y:S01]  /*1ff0*/  PLOP3.LUT P1, PT, P1, PT, PT, 0x8, 0x80 ;  /* 0x000000000080781c */ /* 0x000fe20000f2e170 */
[----:B------:R-:W-:Y:S01]  /*2000*/  UMOV UR15, 0x400 ;  /* 0x00000400000f7882 */ /* 0x000fe20000000000 */
[----:B------:R-:W-:Y:S01]  /*2010*/  USHF.L.U32 UR18, UR10, 0x5, URZ ;  /* 0x000000050a127899 */ /* 0x000fe200080006ff */
[----:B------:R-:W-:Y:S01]  /*2020*/  CS2R R10, SRZ ;  /* 0x00000000000a7805 */ /* 0x000fe2000001ff00 */
[----:B------:R-:W-:Y:S01]  /*2030*/  UISETP.NE.AND UP1, UPT, UR11, URZ, UPT ;  /* 0x000000ff0b00728c */ /* 0x000fe2000bf25270 */
[----:B------:R-:W-:Y:S01]  /*2040*/  IMAD.MOV.U32 R9, RZ, RZ, RZ ;  /* 0x000000ffff097224 */ /* 0x000fe200078e00ff */
[----:B------:R-:W-:Y:S01]  /*2050*/  ULEA UR15, UR54, UR15, 0x18 ;  /* 0x0000000f360f7291 */ /* 0x000fe2000f8ec0ff */
[----:B------:R-:W-:Y:S01]  /*2060*/  IMAD.MOV.U32 R8, RZ, RZ, 0x1 ;  /* 0x00000001ff087424 */ /* 0x000fe200078e00ff */
[----:B------:R-:W-:Y:S01]  /*2070*/  ULOP3.LUT UR30, UR30, 0x40, URZ, 0xc0, !UPT ;  /* 0x000000401e1e7892 */ /* 0x000fe2000f8ec0ff */
[----:B------:R-:W3:Y:S01]  /*2080*/  LDCU UR17, c[0x0][0x370] ;  /* 0x00006e00ff1177ac */ /* 0x000ee20008000800 */
[----:B--2---:R-:W-:-:S02]  /*2090*/  UIADD3 UR21, UPT, UPT, UR4, 0x1f, URZ ;  /* 0x0000001f04157890 */ /* 0x004fc4000fffe0ff */
[----:B------:R-:W-:Y:S02]  /*20a0*/  UIADD3 UR19, UPT, UPT, UR4, 0x3e, URZ ;  /* 0x0000003e04137890 */ /* 0x000fe4000fffe0ff */
[----:B------:R-:W-:Y:S02]  /*20b0*/  USHF.R.S32.HI UR5, URZ, 0x1f, UR21 ;  /* 0x0000001fff057899 */ /* 0x000fe40008011415 */
[----:B------:R-:W-:Y:S02]  /*20c0*/  UIADD3 UR4, UPT, UPT, UR4, -0x1, URZ ;  /* 0xffffffff04047890 */ /* 0x000fe4000fffe0ff */
[----:B------:R-:W-:Y:S02]  /*20d0*/  ULEA.HI UR21, UR5, UR21, URZ, 0x5 ;  /* 0x0000001505157291 */ /* 0x000fe4000f8f28ff */
[----:B------:R-:W-:Y:S02]  /*20e0*/  UISETP.GE.U32.AND UP2, UPT, UR4, -0x3f, UPT ;  /* 0xffffffc10400788c */ /* 0x000fe4000bf46070 */
[----:B------:R-:W-:Y:S01]  /*20f0*/  USHF.R.S32.HI UR21, URZ, 0x5, UR21 ;  /* 0x00000005ff157899 */ /* 0x000fe20008011415 */
[----:B------:R-:W2:Y:S03]  /*2100*/  LDCU.64 UR22, c[0x0][0x348] ;  /* 0x00006900ff1677ac */ /* 0x000ea60008000a00 */
[----:B------:R-:W-:Y:S01]  /*2110*/  UISETP.LT.U32.AND UP0, UPT, UR21, 0x48, UPT ;  /* 0x000000481500788c */ /* 0x000fe2000bf01070 */
[----:B------:R-:W4:Y:S03]  /*2120*/  LDCU UR16, c[0x0][0x374] ;  /* 0x00006e80ff1077ac */ /* 0x000f260008000800 */
[----:B------:R-:W-:-:S02]  /*2130*/  USEL UR20, UR21, 0x48, UP0 ;  /* 0x0000004815147887 */ /* 0x000fc40008000000 */
[----:B------:R-:W-:Y:S02]  /*2140*/  ULOP3.LUT UR18, UR18, 0x20, URZ, 0xc0, !UPT ;  /* 0x0000002012127892 */ /* 0x000fe4000f8ec0ff */
[----:B------:R-:W-:Y:S02]  /*2150*/  UIADD3 UR25, UPT, UPT, UR20, -0x1, URZ ;  /* 0xffffffff14197890 */ /* 0x000fe4000fffe0ff */
[----:B------:R-:W-:Y:S02]  /*2160*/  @UP2 UIADD3 UR25, UPT, UPT, UR20, URZ, URZ ;  /* 0x000000ff14192290 */ /* 0x000fe4000fffe0ff */
[----:B------:R-:W-:Y:S02]  /*2170*/  USEL UR26, UR26, 0x2, UP1 ;  /* 0x000000021a1a7887 */ /* 0x000fe40008800000 */
[----:B------:R-:W-:Y:S02]  /*2180*/  UIADD3 UR24, UPT, UPT, UR25, 0x1, URZ ;  /* 0x0000000119187890 */ /* 0x000fe4000fffe0ff */
[----:B------:R-:W-:-:S02]  /*2190*/  UIADD3 UR38, UPT, UPT, UR15, 0x2800, UR14 ;  /* 0x000028000f267890 */ /* 0x000fc4000fffe00e */
[----:B------:R-:W-:Y:S02]  /*21a0*/  ULEA.HI UR30, UR14, UR30, URZ, 0x1b ;  /* 0x0000001e0e1e7291 */ /* 0x000fe4000f8fd8ff */
[----:B------:R-:W-:Y:S02]  /*21b0*/  UIADD3 UR31, UPT, UPT, UR21, -UR20, URZ ;  /* 0x80000014151f7290 */ /* 0x000fe4000fffe0ff */
[----:B------:R-:W-:Y:S01]  /*21c0*/  UIADD3 UR25, UPT, UPT, -UR25, URZ, URZ ;  /* 0x000000ff19197290 */ /* 0x000fe2000fffe1ff */
[----:B--234-:R-:W-:-:S11]  /*21d0*/  UMOV UR29, URZ ;  /* 0x000000ff001d7c82 */ /* 0x01cfd60008000000 */
.L_x_43:
[----:B------:R-:W-:-:S09]  /*21e0*/  UISETP.NE.AND UP0, UPT, UR54, URZ, UPT ;  /* 0x000000ff3600728c */ /* 0x000fd2000bf05270 */
[----:B------:R-:W-:Y:S05]  /*21f0*/  BRA.U UP0, `(.L_x_24) ;  /* 0x0000000100287547 */ /* 0x000fea000b800000 */
[----:B------:R-:W-:Y:S02]  /*2200*/  LEA R0, R9, UR15, 0x3 ;  /* 0x0000000f09007c11 */ /* 0x000fe4000f8e18ff */
[----:B------:R-:W-:-:S04]  /*2210*/  SHF.L.U32 R2, R8, 0x1f, RZ ;  /* 0x0000001f08027819 */ /* 0x000fc800000006ff */
[----:B------:R-:W2:Y:S02]  /*2220*/  SYNCS.PHASECHK.TRANS64.TRYWAIT P0, [R0+URZ+0x510], R2 ;  /* 0x00051002000075a7 */ /* 0x000ea400080011ff */
[----:B--2---:R-:W-:Y:S05]  /*2230*/  @!P0 BRA `(.L_x_25) ;  /* 0x0000007400a88947 */ /* 0x004fea0003800000 */
.L_x_182:
[----:B------:R-:W-:Y:S01]  /*2240*/  VIADD R9, R9, 0x1 ;  /* 0x0000000109097836 */ /* 0x000fe20000000000 */
[----:B------:R2:W-:Y:S04]  /*2250*/  SYNCS.ARRIVE.TRANS64.A1T0 RZ, [R0+URZ+0x500], RZ ;  /* 0x000500ff00ff79a7 */ /* 0x0005e800081000ff */
[----:B------:R-:W-:-:S04]  /*2260*/  ISETP.NE.AND P0, PT, R9, 0x2, PT ;  /* 0x000000020900780c */ /* 0x000fc80003f05270 */
[----:B------:R-:W-:Y:S02]  /*2270*/  SEL R9, R9, RZ, P0 ;  /* 0x000000ff09097207 */ /* 0x000fe40000000000 */
[----:B--2---:R-:W-:-:S04]  /*2280*/  SEL R0, RZ, 0x1, P0 ;  /* 0x00000001ff007807 */ /* 0x004fc80000000000 */
[----:B------:R-:W-:-:S07]  /*2290*/  LOP3.LUT R8, R8, R0, RZ, 0x3c, !PT ;  /* 0x0000000008087212 */ /* 0x000fce00078e3cff */
.L_x_24:
[----:B------:R-:W-:Y:S01]  /*22a0*/  UISETP.GE.U32.AND UP0, UPT, UR19, 0x3f, UPT ;  /* 0x0000003f1300788c */ /* 0x000fe2000bf06070 */
[----:B------:R-:W-:Y:S01]  /*22b0*/  SHF.L.U32 R0, R12, 0x1f, RZ ;  /* 0x0000001f0c007819 */ /* 0x000fe200000006ff */
[----:B------:R-:W-:Y:S02]  /*22c0*/  ULEA.HI UR35, UR50, UR50, URZ, 0x1 ;  /* 0x0000003232237291 */ /* 0x000fe4000f8f08ff */
[----:B------:R-:W-:Y:S02]  /*22d0*/  ULEA UR4, UR29, UR15, 0x3 ;  /* 0x0000000f1d047291 */ /* 0x000fe4000f8e18ff */
[----:B------:R-:W-:Y:S02]  /*22e0*/  USHF.L.U32 UR35, UR35, 0x6, URZ ;  /* 0x0000000623237899 */ /* 0x000fe400080006ff */
[----:B------:R-:W-:Y:S02]  /*22f0*/  ULEA UR11, UR51, UR18, 0x6 ;  /* 0x00000012330b7291 */ /* 0x000fe4000f8e30ff */
[----:B------:R-:W-:-:S03]  /*2300*/  ULOP3.LUT UR35, UR35, 0xffffff80, URZ, 0xc0, !UPT ;  /* 0xffffff8023237892 */ /* 0x000fc6000f8ec0ff */
[----:B------:R2:W3:Y:S01]  /*2310*/  SYNCS.PHASECHK.TRANS64.TRYWAIT P0, [UR4+0x240], R0 ;  /* 0x00024000ff0075a7 */ /* 0x0004e20008001104 */
[----:B------:R-:W-:Y:S01]  /*2320*/  UIADD3 UR35, UPT, UPT, UR30, UR35, URZ ;  /* 0x000000231e237290 */ /* 0x000fe2000fffe0ff */
[----:B------:R-:W-:Y:S01]  /*2330*/  UMOV UR4, URZ ;  /* 0x000000ff00047c82 */ /* 0x000fe20008000000 */
[----:B------:R-:W-:Y:S10]  /*2340*/  BRA.U !UP0, `(.L_x_26) ;  /* 0x0000000108c47547 */ /* 0x000ff4000b800000 */
[----:B------:R-:W-:Y:S01]  /*2350*/  UMOV UR5, UR25 ;  /* 0x0000001900057c82 */ /* 0x000fe20008000000 */
[----:B------:R-:W-:Y:S01]  /*2360*/  UMOV UR7, UR29 ;  /* 0x0000001d00077c82 */ /* 0x000fe20008000000 */
[----:B------:R-:W-:-:S05]  /*2370*/  UMOV UR34, URZ ;  /* 0x000000ff00227c82 */ /* 0x000fca0008000000 */
.L_x_32:
[----:B------:R-:W-:Y:S01]  /*2380*/  ULEA UR33, UR7, UR15, 0x3 ;  /* 0x0000000f07217291 */ /* 0x000fe2000f8e18ff */
[----:B---3--:R-:W-:Y:S01]  /*2390*/  @P3 MOV R2, 0x1800 ;  /* 0x0000180000023802 */ /* 0x008fe20000000f00 */
[----:B-1-34-:R-:W-:Y:S10]  /*23a0*/  @P0 BRA `(.L_x_27) ;  /* 0x00000000000c0947 */ /* 0x01aff40003800000 */
[----:B------:R-:W-:-:S04]  /*23b0*/  SHF.L.U32 R3, R12, 0x1f, RZ ;  /* 0x0000001f0c037819 */ /* 0x000fc800000006ff */
[----:B------:R-:W3:Y:S02]  /*23c0*/  SYNCS.PHASECHK.TRANS64.TRYWAIT P0, [UR33+0x240], R3 ;  /* 0x00024003ff0075a7 */ /* 0x000ee40008001121 */
[----:B---3--:R-:W-:Y:S05]  /*23d0*/  @!P0 BRA `(.L_x_28) ;  /* 0x0000007400548947 */ /* 0x008fea0003800000 */
.L_x_27:
[----:B------:R3:W-:Y:S01]  /*23e0*/  @P3 SYNCS.ARRIVE.TRANS64 RZ, [UR33], R2 ;  /* 0x00000002ffff39a7 */ /* 0x0007e20008000021 */
[----:B------:R-:W-:Y:S02]  /*23f0*/  ULOP3.LUT UR4, UR26, 0x2, URZ, 0xfc, !UPT ;  /* 0x000000021a047892 */ /* 0x000fe4000f8efcff */
[----:B------:R-:W-:Y:S02]  /*2400*/  UIADD3 UR5, UPT, UPT, UR5, 0x1, URZ ;  /* 0x0000000105057890 */ /* 0x000fe4000fffe0ff */
[----:B------:R-:W-:Y:S02]  /*2410*/  UISETP.NE.AND UP0, UPT, UR4, 0x2, UPT ;  /* 0x000000020400788c */ /* 0x000fe4000bf05270 */
[----:B------:R-:W-:-:S07]  /*2420*/  UISETP.NE.AND UP2, UPT, UR5, 0x1, UPT ;  /* 0x000000010500788c */ /* 0x000fce000bf45270 */
[----:B------:R-:W-:Y:S05]  /*2430*/  BRA.U UP0, `(.L_x_29) ;  /* 0x0000000100047547 */ /* 0x000fea000b800000 */
[----:B-1----:R-:W-:Y:S05]  /*2440*/  BPT.TRAP 0x1 ;  /* 0x000000040000795c */ /* 0x002fea0000300000 */
.L_x_29:
[----:B------:R-:W-:Y:S04]  /*2450*/  BSSY.RECONVERGENT B0, `(.L_x_30) ;  /* 0x0000003000007945 */ /* 0x000fe80003800200 */
[----:B------:R-:W-:Y:S05]  /*2460*/  @!P2 BRA `(.L_x_31) ;  /* 0x000000000004a947 */ /* 0x000fea0003800000 */
[----:B-1----:R-:W-:Y:S05]  /*2470*/  BPT.TRAP 0x1 ;  /* 0x000000040000795c */ /* 0x002fea0000300000 */
.L_x_31:
[----:B-1----:R-:W-:Y:S05]  /*2480*/  BSYNC.RECONVERGENT B0 ;  /* 0x0000000000007941 */ /* 0x002fea0003800200 */
.L_x_30:
[----:B------:R-:W-:Y:S02]  /*2490*/  UIADD3 UR29, UPT, UPT, UR7, 0x1, URZ ;  /* 0x00000001071d7890 */ /* 0x000fe4000fffe0ff */
[----:B------:R-:W-:Y:S02]  /*24a0*/  ULEA UR32, UR7, UR14, 0xb ;  /* 0x0000000e07207291 */ /* 0x000fe4000f8e58ff */
[----:B------:R-:W-:Y:S02]  /*24b0*/  UISETP.NE.AND UP0, UPT, UR29, 0x48, UPT ;  /* 0x000000481d00788c */ /* 0x000fe4000bf05270 */
[----:B------:R-:W-:Y:S02]  /*24c0*/  UIADD3 UR44, UP1, UPT, UR22, 0x80, URZ ;  /* 0x00000080162c7890 */ /* 0x000fe4000ff3e0ff */
[----:B------:R-:W-:Y:S02]  /*24d0*/  USEL UR6, URZ, 0x1, UP0 ;  /* 0x00000001ff067887 */ /* 0x000fe40008000000 */
[----:B------:R-:W-:-:S02]  /*24e0*/  USEL UR29, UR29, URZ, UP0 ;  /* 0x000000ff1d1d7287 */ /* 0x000fc40008000000 */
[----:B------:R-:W-:Y:S02]  /*24f0*/  ULEA UR8, UR7, UR15, 0xa ;  /* 0x0000000f07087291 */ /* 0x000fe4000f8e50ff */
[----:B------:R-:W-:Y:S01]  /*2500*/  UIADD3 UR42, UP0, UPT, UR22, 0x180, URZ ;  /* 0x00000180162a7890 */ /* 0x000fe2000ff1e0ff */
[----:B------:R-:W-:Y:S01]  /*2510*/  LOP3.LUT R12, R12, UR6, RZ, 0x3c, !PT ;  /* 0x000000060c0c7c12 */ /* 0x000fe2000f8e3cff */
[----:B------:R-:W-:Y:S02]  /*2520*/  ULEA UR4, UR29, UR15, 0x3 ;  /* 0x0000000f1d047291 */ /* 0x000fe4000f8e18ff */
[----:B------:R-:W-:Y:S01]  /*2530*/  ULOP3.LUT UR33, UR33, 0xfefffff8, URZ, 0xc0, !UPT ;  /* 0xfefffff821217892 */ /* 0x000fe2000f8ec0ff */
[----:B--2---:R-:W-:Y:S01]  /*2540*/  SHF.L.U32 R0, R12, 0x1f, RZ ;  /* 0x0000001f0c007819 */ /* 0x004fe200000006ff */
[----:B------:R-:W-:Y:S02]  /*2550*/  UIADD3.X UR45, UPT, UPT, URZ, UR23, URZ, UP1, !UPT ;  /* 0x00000017ff2d7290 */ /* 0x000fe40008ffe4ff */
[----:B------:R-:W-:-:S02]  /*2560*/  UIADD3 UR32, UPT, UPT, UR15, 0x2800, UR32 ;  /* 0x000028000f207890 */ /* 0x000fc4000fffe020 */
[----:B------:R-:W-:Y:S01]  /*2570*/  UPRMT UR6, URZ, 0x5410, UR13 ;  /* 0x00005410ff067896 */ /* 0x000fe2000800000d */
[----:B------:R4:W1:Y:S01]  /*2580*/  SYNCS.PHASECHK.TRANS64.TRYWAIT P0, [UR4+0x240], R0 ;  /* 0x00024000ff0075a7 */ /* 0x0008620008001104 */
[----:B------:R-:W-:Y:S02]  /*2590*/  UIADD3 UR8, UPT, UPT, UR8, 0x26800, URZ ;  /* 0x0002680008087890 */ /* 0x000fe4000fffe0ff */
[----:B------:R-:W-:Y:S01]  /*25a0*/  UIADD3.X UR43, UPT, UPT, URZ, UR23, URZ, UP0, !UPT ;  /* 0x00000017ff2b7290 */ /* 0x000fe200087fe4ff */
[----:B------:R-:W-:Y:S01]  /*25b0*/  UMOV UR40, 0x0 ;  /* 0x0000000000287882 */ /* 0x000fe20000000000 */
[----:B------:R-:W-:Y:S01]  /*25c0*/  UMOV UR41, 0x10000000 ;  /* 0x1000000000297882 */ /* 0x000fe20000000000 */
[----:B------:R-:W-:Y:S01]  /*25d0*/  UMOV UR10, UR34 ;  /* 0x00000022000a7c82 */ /* 0x000fe20008000000 */
[----:B------:R-:W-:Y:S01]  /*25e0*/  UMOV UR12, UR36 ;  /* 0x00000024000c7c82 */ /* 0x000fe20008000000 */
[----:B------:R-:W-:Y:S01]  /*25f0*/  UMOV UR9, UR33 ;  /* 0x0000002100097c82 */ /* 0x000fe20008000000 */
[----:B------:R2:W-:Y:S01]  /*2600*/  UTMALDG.3D.MULTICAST.2CTA [UR32], [UR44], UR6, desc[UR40] ;  /* 0x000028202c0073b4 */ /* 0x0005e20008211806 */
[----:B------:R-:W-:Y:S01]  /*2610*/  UMOV UR4, UR24 ;  /* 0x0000001800047c82 */ /* 0x000fe20008000000 */
[----:B------:R-:W-:Y:S01]  /*2620*/  UMOV UR7, UR29 ;  /* 0x0000001d00077c82 */ /* 0x000fe20008000000 */
[----:B------:R4:W-:Y:S01]  /*2630*/  UTMALDG.3D.2CTA [UR8], [UR42], desc[UR40] ;  /* 0x000028082a0075b4 */ /* 0x0009e20008211000 */
[----:B--2---:R-:W-:Y:S01]  /*2640*/  UIADD3 UR34, UPT, UPT, UR34, 0x20, URZ ;  /* 0x0000002022227890 */ /* 0x004fe2000fffe0ff */
[----:B------:R-:W-:Y:S11]  /*2650*/  BRA.U UP2, `(.L_x_32) ;  /* 0xfffffffd02487547 */ /* 0x000ff6000b83ffff */
.L_x_26:
[----:B------:R-:W-:Y:S01]  /*2660*/  ULEA UR5, UR29, UR15, 0x3 ;  /* 0x0000000f1d057291 */ /* 0x000fe2000f8e18ff */
[----:B--2-4-:R-:W-:Y:S01]  /*2670*/  SHF.L.U32 R0, R12, 0x1f, RZ ;  /* 0x0000001f0c007819 */ /* 0x014fe200000006ff */
[----:B------:R-:W-:Y:S01]  /*2680*/  @!P1 SYNCS.ARRIVE.TRANS64.A1T0 RZ, [UR15+0x498], RZ ;  /* 0x000498ffffff99a7 */ /* 0x000fe2000810000f */
[----:B------:R-:W-:-:S06]  /*2690*/  UISETP.GT.AND UP0, UPT, UR21, UR20, UPT ;  /* 0x000000141500728c */ /* 0x000fcc000bf04270 */
[----:B-1-3--:R1:W2:Y:S03]  /*26a0*/  SYNCS.PHASECHK.TRANS64.TRYWAIT P0, [UR5+0x240], R0 ;  /* 0x00024000ff0075a7 */ /* 0x00a2a60008001105 */
[----:B------:R-:W-:Y:S05]  /*26b0*/  BRA.U !UP0, `(.L_x_33) ;  /* 0x0000000108b87547 */ /* 0x000fea000b800000 */
[----:B------:R-:W-:Y:S01]  /*26c0*/  UIADD3 UR5, UPT, UPT, UR31, UR4, URZ ;  /* 0x000000041f057290 */ /* 0x000fe2000fffe0ff */
[----:B------:R-:W-:-:S11]  /*26d0*/  UMOV UR7, UR29 ;  /* 0x0000001d00077c82 */ /* 0x000fd60008000000 */
.L_x_39:
[----:B------:R-:W-:Y:S01]  /*26e0*/  ULEA UR33, UR7, UR15, 0x3 ;  /* 0x0000000f07217291 */ /* 0x000fe2000f8e18ff */
[----:B--2---:R-:W-:Y:S01]  /*26f0*/  @P3 MOV R2, 0x1800 ;  /* 0x0000180000023802 */ /* 0x004fe20000000f00 */
[----:B--2-4-:R-:W-:Y:S10]  /*2700*/  @P0 BRA `(.L_x_34) ;  /* 0x00000000000c0947 */ /* 0x014ff40003800000 */
[----:B------:R-:W-:-:S04]  /*2710*/  SHF.L.U32 R3, R12, 0x1f, RZ ;  /* 0x0000001f0c037819 */ /* 0x000fc800000006ff */
[----:B------:R-:W2:Y:S02]  /*2720*/  SYNCS.PHASECHK.TRANS64.TRYWAIT P0, [UR33+0x240], R3 ;  /* 0x00024003ff0075a7 */ /* 0x000ea40008001121 */
[----:B--2---:R-:W-:Y:S05]  /*2730*/  @!P0 BRA `(.L_x_35) ;  /* 0x0000007000948947 */ /* 0x004fea0003800000 */
.L_x_34:
[----:B------:R2:W-:Y:S01]  /*2740*/  @P3 SYNCS.ARRIVE.TRANS64 RZ, [UR33], R2 ;  /* 0x00000002ffff39a7 */ /* 0x0005e20008000021 */
[----:B------:R-:W-:-:S04]  /*2750*/  ULOP3.LUT UR6, UR26, 0x2, URZ, 0xfc, !UPT ;  /* 0x000000021a067892 */ /* 0x000fc8000f8efcff */
[----:B------:R-:W-:-:S09]  /*2760*/  UISETP.NE.AND UP0, UPT, UR6, 0x2, UPT ;  /* 0x000000020600788c */ /* 0x000fd2000bf05270 */
[----:B------:R-:W-:Y:S05]  /*2770*/  BRA.U UP0, `(.L_x_36) ;  /* 0x0000000100047547 */ /* 0x000fea000b800000 */
[----:B------:R-:W-:Y:S05]  /*2780*/  BPT.TRAP 0x1 ;  /* 0x000000040000795c */ /* 0x000fea0000300000 */
.L_x_36:
[----:B------:R-:W-:Y:S04]  /*2790*/  BSSY.RECONVERGENT B0, `(.L_x_37) ;  /* 0x0000003000007945 */ /* 0x000fe80003800200 */
[----:B------:R-:W-:Y:S05]  /*27a0*/  @!P2 BRA `(.L_x_38) ;  /* 0x000000000004a947 */ /* 0x000fea0003800000 */
[----:B------:R-:W-:Y:S05]  /*27b0*/  BPT.TRAP 0x1 ;  /* 0x000000040000795c */ /* 0x000fea0000300000 */
.L_x_38:
[----:B------:R-:W-:Y:S05]  /*27c0*/  BSYNC.RECONVERGENT B0 ;  /* 0x0000000000007941 */ /* 0x000fea0003800200 */
.L_x_37:
[----:B------:R-:W-:Y:S02]  /*27d0*/  UIADD3 UR29, UPT, UPT, UR7, 0x1, URZ ;  /* 0x00000001071d7890 */ /* 0x000fe4000fffe0ff */
[----:B------:R-:W-:Y:S02]  /*27e0*/  UIADD3 UR44, UP1, UPT, UR22, 0x80, URZ ;  /* 0x00000080162c7890 */ /* 0x000fe4000ff3e0ff */
[----:B------:R-:W-:Y:S02]  /*27f0*/  UISETP.NE.AND UP0, UPT, UR29, 0x48, UPT ;  /* 0x000000481d00788c */ /* 0x000fe4000bf05270 */
[----:B------:R-:W-:Y:S02]  /*2800*/  USHF.L.U32 UR34, UR4, 0x5, URZ ;  /* 0x0000000504227899 */ /* 0x000fe400080006ff */
[----:B------:R-:W-:Y:S02]  /*2810*/  USEL UR8, URZ, 0x1, UP0 ;  /* 0x00000001ff087887 */ /* 0x000fe40008000000 */
[----:B------:R-:W-:-:S02]  /*2820*/  USEL UR29, UR29, URZ, UP0 ;  /* 0x000000ff1d1d7287 */ /* 0x000fc40008000000 */
[----:B------:R-:W-:Y:S02]  /*2830*/  UIADD3 UR42, UP0, UPT, UR22, 0x180, URZ ;  /* 0x00000180162a7890 */ /* 0x000fe4000ff1e0ff */
[----:B------:R-:W-:Y:S01]  /*2840*/  ULEA UR6, UR29, UR15, 0x3 ;  /* 0x0000000f1d067291 */ /* 0x000fe2000f8e18ff */
[----:B------:R-:W-:Y:S01]  /*2850*/  LOP3.LUT R12, R12, UR8, RZ, 0x3c, !PT ;  /* 0x000000080c0c7c12 */ /* 0x000fe2000f8e3cff */
[----:B------:R-:W-:Y:S02]  /*2860*/  ULEA UR8, UR7, UR15, 0xa ;  /* 0x0000000f07087291 */ /* 0x000fe4000f8e50ff */
[----:B------:R-:W-:Y:S01]  /*2870*/  ULOP3.LUT UR33, UR33, 0xfefffff8, URZ, 0xc0, !UPT ;  /* 0xfefffff821217892 */ /* 0x000fe2000f8ec0ff */
[----:B-1----:R-:W-:Y:S01]  /*2880*/  SHF.L.U32 R0, R12, 0x1f, RZ ;  /* 0x0000001f0c007819 */ /* 0x002fe200000006ff */
[----:B------:R-:W-:Y:S02]  /*2890*/  ULEA UR32, UR7, UR38, 0xb ;  /* 0x0000002607207291 */ /* 0x000fe4000f8e58ff */
[----:B------:R-:W-:Y:S01]  /*28a0*/  UIADD3.X UR45, UPT, UPT, URZ, UR23, URZ, UP1, !UPT ;  /* 0x00000017ff2d7290 */ /* 0x000fe20008ffe4ff */
[----:B------:R3:W4:Y:S01]  /*28b0*/  SYNCS.PHASECHK.TRANS64.TRYWAIT P0, [UR6+0x240], R0 ;  /* 0x00024000ff0075a7 */ /* 0x0007220008001106 */
[----:B------:R-:W-:-:S02]  /*28c0*/  UPRMT UR6, URZ, 0x5410, UR13 ;  /* 0x00005410ff067896 */ /* 0x000fc4000800000d */
        /* <DEDUP_REMOVED lines=8> */
[----:B------:R-:W-:Y:S01]  /*2950*/  UIADD3 UR4, UPT, UPT, UR4, 0x1, URZ ;  /* 0x0000000104047890 */ /* 0x000fe2000fffe0ff */
[----:B------:R-:W-:-:S03]  /*2960*/  UMOV UR7, UR29 ;  /* 0x0000001d00077c82 */ /* 0x000fc60008000000 */
[----:B------:R-:W-:Y:S01]  /*2970*/  UISETP.NE.AND UP0, UPT, UR4, UR5, UPT ;  /* 0x000000050400728c */ /* 0x000fe2000bf05270 */
[----:B------:R3:W-:Y:S08]  /*2980*/  UTMALDG.3D.2CTA [UR8], [UR42], desc[UR40] ;  /* 0x000028082a0075b4 */ /* 0x0007f00008211000 */
[----:B---3--:R-:W-:Y:S05]  /*2990*/  BRA.U UP0, `(.L_x_39) ;  /* 0xfffffffd00507547 */ /* 0x008fea000b83ffff */
.L_x_33:
[C---:B------:R-:W-:Y:S01]  /*29a0*/  LEA R3, R11.reuse, UR15, 0x3 ;  /* 0x0000000f0b037c11 */ /* 0x040fe2000f8e18ff */
[----:B------:R-:W-:Y:S01]  /*29b0*/  NOP ;  /* 0x0000000000007918 */ /* 0x000fe20000000000 */
[----:B-1----:R-:W-:Y:S02]  /*29c0*/  SHF.L.U32 R0, R10, 0x1f, RZ ;  /* 0x0000001f0a007819 */ /* 0x002fe400000006ff */
[----:B------:R-:W-:Y:S02]  /*29d0*/  LEA R4, R11, UR15, 0x4 ;  /* 0x0000000f0b047c11 */ /* 0x000fe4000f8e20ff */
[----:B--2-4-:R-:W1:Y:S02]  /*29e0*/  SYNCS.PHASECHK.TRANS64.TRYWAIT P0, [R3+URZ+0x4a0], R0 ;  /* 0x0004a000030075a7 */ /* 0x014e6400080011ff */
[----:B-1----:R-:W-:Y:S05]  /*29f0*/  @!P0 BRA `(.L_x_40) ;  /* 0x0000006c00fc8947 */ /* 0x002fea0003800000 */
.L_x_185:
[----:B------:R-:W2:Y:S01]  /*2a00*/  LDS.128 R4, [R4+0x530] ;  /* 0x0005300004047984 */ /* 0x000ea20000000c00 */
[----:B------:R-:W-:Y:S01]  /*2a10*/  UISETP.GE.AND UP0, UPT, UR37, 0x1, UPT ;  /* 0x000000012500788c */ /* 0x000fe2000bf06270 */
[----:B------:R-:W-:Y:S01]  /*2a20*/  @!PT LDS RZ, [RZ] ;  /* 0x00000000fffff984 */ /* 0x000fe20000000800 */
[----:B------:R-:W-:Y:S01]  /*2a30*/  @!PT LDS RZ, [RZ] ;  /* 0x00000000fffff984 */ /* 0x000fe20000000800 */
[----:B------:R-:W-:Y:S01]  /*2a40*/  @!PT LDS RZ, [RZ] ;  /* 0x00000000fffff984 */ /* 0x000fe20000000800 */
[----:B------:R-:W-:Y:S01]  /*2a50*/  @!PT LDS RZ, [RZ] ;  /* 0x00000000fffff984 */ /* 0x000fe20000000800 */
[----:B------:R3:W-:Y:S06]  /*2a60*/  MEMBAR.ALL.CTA ;  /* 0x0000000000007992 */ /* 0x0007ec0000008000 */
[----:B---3--:R-:W3:Y:S01]  /*2a70*/  FENCE.VIEW.ASYNC.S ;  /* 0x00000000000073c6 */ /* 0x008ee20000000000 */
[----:B--2---:R-:W-:-:S13]  /*2a80*/  LOP3.LUT P0, RZ, R6, 0x1, RZ, 0xc0, !PT ;  /* 0x0000000106ff7812 */ /* 0x004fda000780c0ff */
[----:B---3--:R-:W-:Y:S01]  /*2a90*/  VOTEU.ANY UP1, P0 ;  /* 0x0000000000ff7886 */ /* 0x008fe20000020100 */
[----:B------:R-:W-:-:S13]  /*2aa0*/  PLOP3.LUT P0, PT, PT, PT, UP1, 0x80, 0x8 ;  /* 0x000000000008781c */ /* 0x000fda0003f0f018 */
[----:B-1----:R-:W-:Y:S02]  /*2ab0*/  @P0 LOP3.LUT R0, R5, 0xffff, RZ, 0xc0, !PT ;  /* 0x0000ffff05000812 */ /* 0x002fe400078ec0ff */
[----:B------:R-:W-:Y:S02]  /*2ac0*/  @P0 MOV R2, R4 ;  /* 0x0000000400020202 */ /* 0x000fe40000000f00 */
[----:B------:R-:W-:Y:S01]  /*2ad0*/  @P0 R2UR UR5, R0 ;  /* 0x00000000000502ca */ /* 0x000fe200000e0000 */
[----:B------:R-:W-:Y:S01]  /*2ae0*/  VIADD R0, R3, 0x4b0 ;  /* 0x000004b003007836 */ /* 0x000fe20000000000 */
[----:B------:R-:W-:Y:S02]  /*2af0*/  @P0 SHF.R.U32.HI R4, RZ, 0x10, R5 ;  /* 0x00000010ff040819 */ /* 0x000fe40000011605 */
[----:B------:R-:W-:Y:S02]  /*2b00*/  @P0 R2UR UR6, R2 ;  /* 0x00000000020602ca */ /* 0x000fe400000e0000 */
[----:B------:R-:W-:-:S02]  /*2b10*/  PRMT R0, RZ, 0x654, R0 ;  /* 0x00000654ff007816 */ /* 0x000fc40000000000 */
[----:B------:R-:W-:Y:S02]  /*2b20*/  @P0 R2UR UR4, R4 ;  /* 0x00000000040402ca */ /* 0x000fe400000e0000 */
[----:B------:R1:W-:Y:S03]  /*2b30*/  SYNCS.ARRIVE.TRANS64.RED.A1T0 RZ, [R0+URZ], RZ ;  /* 0x000000ff00ff79a7 */ /* 0x0003e600081004ff */
[----:B------:R-:W-:-:S04]  /*2b40*/  @UP1 UMOV UR27, UR5 ;  /* 0x00000005001b1c82 */ /* 0x000fc80008000000 */
[----:B------:R-:W-:-:S04]  /*2b50*/  @UP1 UMOV UR28, UR6 ;  /* 0x00000006001c1c82 */ /* 0x000fc80008000000 */
[----:B------:R-:W-:Y:S01]  /*2b60*/  @UP1 UMOV UR36, UR4 ;  /* 0x0000000400241c82 */ /* 0x000fe20008000000 */
[----:B------:R-:W-:Y:S05]  /*2b70*/  BRA.U !UP0, `(.L_x_41) ;  /* 0x0000000108b87547 */ /* 0x000fea000b800000 */
[----:B------:R-:W2:Y:S01]  /*2b80*/  LDCU.128 UR4, c[0x0][0xb10] ;  /* 0x00016200ff0477ac */ /* 0x000ea20008000c00 */
[----:B------:R-:W3:Y:S01]  /*2b90*/  LDCU UR10, c[0x0][0xb20] ;  /* 0x00016400ff0a77ac */ /* 0x000ee20008000800 */
[----:B------:R-:W4:Y:S01]  /*2ba0*/  LDCU UR11, c[0x0][0xb0c] ;  /* 0x00016180ff0b77ac */ /* 0x000f220008000800 */
[----:B------:R-:W1:Y:S01]  /*2bb0*/  LDCU.64 UR8, c[0x0][0xb28] ;  /* 0x00016500ff0877ac */ /* 0x000e620008000a00 */
[----:B------:R-:W-:Y:S02]  /*2bc0*/  UISETP.NE.AND UP3, UPT, UR37, 0x1, UPT ;  /* 0x000000012500788c */ /* 0x000fe4000bf65270 */
[----:B--2---:R-:W-:Y:S02]  /*2bd0*/  UIMAD.WIDE.U32 UR40, UR16, UR7, URZ ;  /* 0x00000007102872a5 */ /* 0x004fe4000f8e00ff */
[----:B------:R-:W-:Y:S02]  /*2be0*/  UIMAD.WIDE.U32 UR32, UR27, UR7, URZ ;  /* 0x000000071b2072a5 */ /* 0x000fe4000f8e00ff */
[----:B------:R-:W-:-:S02]  /*2bf0*/  UIMAD.WIDE.U32 UR34, UR17, UR4, URZ ;  /* 0x00000004112272a5 */ /* 0x000fc4000f8e00ff */
[----:B------:R-:W-:Y:S01]  /*2c00*/  UISETP.NE.AND UP0, UPT, UR6, 0x1, UPT ;  /* 0x000000010600788c */ /* 0x000fe2000bf05270 */
[----:B------:R-:W-:Y:S01]  /*2c10*/  UMOV UR7, UR41 ;  /* 0x0000002900077c82 */ /* 0x000fe20008000000 */
[----:B----4-:R-:W-:Y:S02]  /*2c20*/  UISETP.NE.AND UP2, UPT, UR11, 0x1, UPT ;  /* 0x000000010b00788c */ /* 0x010fe4000bf45270 */
[----:B---3--:R-:W-:Y:S02]  /*2c30*/  USHF.R.U32.HI UR7, URZ, UR10, UR7 ;  /* 0x0000000aff077299 */ /* 0x008fe40008011607 */
[----:B------:R-:W-:Y:S02]  /*2c40*/  USHF.R.U32.HI UR12, URZ, UR5, UR35 ;  /* 0x00000005ff0c7299 */ /* 0x000fe40008011623 */
[----:B------:R-:W-:Y:S02]  /*2c50*/  USEL UR7, UR16, UR7, !UP0 ;  /* 0x0000000710077287 */ /* 0x000fe4000c000000 */
[----:B------:R-:W-:-:S02]  /*2c60*/  USEL UR12, UR17, UR12, !UP2 ;  /* 0x0000000c110c7287 */ /* 0x000fc4000d000000 */
[----:B-1----:R-:W-:Y:S02]  /*2c70*/  UIMAD.WIDE.U32 UR40, UR7, UR8, URZ ;  /* 0x00000008072872a5 */ /* 0x002fe4000f8e00ff */
        /* <DEDUP_REMOVED lines=30> */
.L_x_41:
[----:B------:R-:W2:Y:S02]  /*2e60*/  LDCU UR4, c[0x0][0xb30] ;  /* 0x00016600ff0477ac */ /* 0x000ea40008000800 */
[----:B--2---:R-:W-:-:S09]  /*2e70*/  UISETP.NE.AND UP0, UPT, UR4, 0x1, UPT ;  /* 0x000000010400788c */ /* 0x004fd2000bf05270 */
        /* <DEDUP_REMOVED lines=13> */
[----:B------:R-:W-:Y:S02]  /*2f50*/  UIADD3 UR4, UPT, UPT, UR5, -UR8, URZ ;  /* 0x8000000805047290 */ /* 0x000fe4000fffe0ff */
[----:B------:R-:W-:Y:S02]  /*2f60*/  UIADD3 UR5, UPT, UPT, -UR5, UR8, URZ ;  /* 0x0000000805057290 */ /* 0x000fe4000fffe1ff */
[----:B------:R-:W-:Y:S02]  /*2f70*/  UIMAD UR27, UR4, UR6, UR27 ;  /* 0x00000006041b72a4 */ /* 0x000fe4000f8e021b */
[----:B------:R-:W-:-:S12]  /*2f80*/  UIMAD UR28, UR5, UR9, UR28 ;  /* 0x00000009051c72a4 */ /* 0x000fd8000f8e021c */
.L_x_42:
[----:B------:R-:W-:Y:S01]  /*2f90*/  VIADD R11, R11, 0x1 ;  /* 0x000000010b0b7836 */ /* 0x000fe20000000000 */
[----:B------:R-:W-:Y:S01]  /*2fa0*/  PLOP3.LUT P1, PT, PT, PT, PT, 0x80, 0x8 ;  /* 0x000000000008781c */ /* 0x000fe20003f2f070 */
[----:B------:R-:W-:Y:S02]  /*2fb0*/  UIADD3 UR50, UPT, UPT, UR28, UR49, URZ ;  /* 0x000000311c327290 */ /* 0x000fe4000fffe0ff */
[----:B------:R-:W-:Y:S01]  /*2fc0*/  UIADD3 UR51, UPT, UPT, UR27, UR48, URZ ;  /* 0x000000301b337290 */ /* 0x000fe2000fffe0ff */
[----:B------:R-:W-:-:S04]  /*2fd0*/  ISETP.NE.AND P0, PT, R11, 0x2, PT ;  /* 0x000000020b00780c */ /* 0x000fc80003f05270 */
[----:B-1----:R-:W-:Y:S02]  /*2fe0*/  SEL R0, RZ, 0x1, P0 ;  /* 0x00000001ff007807 */ /* 0x002fe40000000000 */
[----:B------:R-:W-:Y:S02]  /*2ff0*/  SEL R11, R11, RZ, P0 ;  /* 0x000000ff0b0b7207 */ /* 0x000fe40000000000 */
[----:B------:R-:W-:Y:S01]  /*3000*/  LOP3.LUT R10, R10, R0, RZ, 0x3c, !PT ;  /* 0x000000000a0a7212 */ /* 0x000fe200078e3cff */
[----:B------:R-:W-:Y:S06]  /*3010*/  BRA.U UP1, `(.L_x_43) ;  /* 0xfffffff101707547 */ /* 0x000fec000b83ffff */
[----:B------:R-:W-:Y:S01]  /*3020*/  UIADD3 UR15, UPT, UPT, UR15, 0x240, URZ ;  /* 0x000002400f0f7890 */ /* 0x000fe2000fffe0ff */
[----:B------:R-:W-:-:S03]  /*3030*/  SHF.L.U32 R2, R12, 0x1f, RZ ;  /* 0x0000001f0c027819 */ /* 0x000fc600000006ff */
[----:B------:R-:W-:-:S09]  /*3040*/  ULEA UR4, UR29, UR15, 0x3 ;  /* 0x0000000f1d047291 */ /* 0x000fd2000f8e18ff */
[----:B------:R-:W1:Y:S02]  /*3050*/  SYNCS.PHASECHK.TRANS64.TRYWAIT P0, [UR4], R2 ;  /* 0x00000002ff0075a7 */ /* 0x000e640008001104 */
[----:B-1----:R-:W-:Y:S05]  /*3060*/  @!P0 BRA `(.L_x_44) ;  /* 0x0000006800748947 */ /* 0x002fea0003800000 */
.L_x_187:
[----:B------:R-:W-:-:S04]  /*3070*/  UIADD3 UR5, UPT, UPT, UR29, 0x1, URZ ;  /* 0x000000011d057890 */ /* 0x000fc8000fffe0ff */
[----:B------:R-:W-:-:S04]  /*3080*/  UISETP.NE.AND UP0, UPT, UR5, 0x48, UPT ;  /* 0x000000480500788c */ /* 0x000fc8000bf05270 */
[----:B------:R-:W-:Y:S02]  /*3090*/  USEL UR6, URZ, 0x1, UP0 ;  /* 0x00000001ff067887 */ /* 0x000fe40008000000 */
[----:B------:R-:W-:-:S04]  /*30a0*/  USEL UR5, UR5, URZ, UP0 ;  /* 0x000000ff05057287 */ /* 0x000fc80008000000 */
[----:B------:R-:W-:Y:S01]  /*30b0*/  ULEA UR4, UR5, UR15, 0x3 ;  /* 0x0000000f05047291 */ /* 0x000fe2000f8e18ff */
[----:B-1----:R-:W-:-:S04]  /*30c0*/  LOP3.LUT R2, R12, UR6, RZ, 0x3c, !PT ;  /* 0x000000060c027c12 */ /* 0x002fc8000f8e3cff */
[----:B------:R-:W-:-:S04]  /*30d0*/  SHF.L.U32 R3, R2, 0x1f, RZ ;  /* 0x0000001f02037819 */ /* 0x000fc800000006ff */
[----:B------:R-:W1:Y:S02]  /*30e0*/  SYNCS.PHASECHK.TRANS64.TRYWAIT P0, [UR4], R3 ;  /* 0x00000003ff0075a7 */ /* 0x000e640008001104 */
[----:B-1----:R-:W-:Y:S05]  /*30f0*/  @!P0 BRA `(.L_x_45) ;  /* 0x0000006800688947 */ /* 0x002fea0003800000 */
.L_x_189:
[----:B------:R-:W-:-:S04]  /*3100*/  UIADD3 UR5, UPT, UPT, UR5, 0x1, URZ ;  /* 0x0000000105057890 */ /* 0x000fc8000fffe0ff */
[----:B------:R-:W-:-:S04]  /*3110*/  UISETP.NE.AND UP0, UPT, UR5, 0x48, UPT ;  /* 0x000000480500788c */ /* 0x000fc8000bf05270 */
[----:B------:R-:W-:Y:S02]  /*3120*/  USEL UR6, URZ, 0x1, UP0 ;  /* 0x00000001ff067887 */ /* 0x000fe40008000000 */
[----:B------:R-:W-:-:S04]  /*3130*/  USEL UR5, UR5, URZ, UP0 ;  /* 0x000000ff05057287 */ /* 0x000fc80008000000 */
[----:B------:R-:W-:Y:S01]  /*3140*/  ULEA UR4, UR5, UR15, 0x3 ;  /* 0x0000000f05047291 */ /* 0x000fe2000f8e18ff */
[----:B------:R-:W-:-:S04]  /*3150*/  LOP3.LUT R2, R2, UR6, RZ, 0x3c, !PT ;  /* 0x0000000602027c12 */ /* 0x000fc8000f8e3cff */
[----:B-1----:R-:W-:-:S04]  /*3160*/  SHF.L.U32 R3, R2, 0x1f, RZ ;  /* 0x0000001f02037819 */ /* 0x002fc800000006ff */
[----:B------:R-:W1:Y:S02]  /*3170*/  SYNCS.PHASECHK.TRANS64.TRYWAIT P0, [UR4], R3 ;  /* 0x00000003ff0075a7 */ /* 0x000e640008001104 */
[----:B-1----:R-:W-:Y:S05]  /*3180*/  @!P0 BRA `(.L_x_46) ;  /* 0x00000068005c8947 */ /* 0x002fea0003800000 */
.L_x_191:
        /* <DEDUP_REMOVED lines=9> */
.L_x_193:
        /* <DEDUP_REMOVED lines=9> */
.L_x_195:
        /* <DEDUP_REMOVED lines=9> */
.L_x_197:
        /* <DEDUP_REMOVED lines=9> */
.L_x_199:
        /* <DEDUP_REMOVED lines=9> */
.L_x_201:
        /* <DEDUP_REMOVED lines=9> */
.L_x_203:
        /* <DEDUP_REMOVED lines=9> */
.L_x_205:
        /* <DEDUP_REMOVED lines=9> */
.L_x_207:
        /* <DEDUP_REMOVED lines=9> */
.L_x_209:
        /* <DEDUP_REMOVED lines=9> */
.L_x_211:
        /* <DEDUP_REMOVED lines=9> */
.L_x_213:
        /* <DEDUP_REMOVED lines=9> */
.L_x_215:
        /* <DEDUP_REMOVED lines=9> */
.L_x_217:
        /* <DEDUP_REMOVED lines=9> */
.L_x_219:
        /* <DEDUP_REMOVED lines=9> */
.L_x_221:
        /* <DEDUP_REMOVED lines=9> */
.L_x_223:
        /* <DEDUP_REMOVED lines=9> */
.L_x_225:
        /* <DEDUP_REMOVED lines=9> */
.L_x_227:
        /* <DEDUP_REMOVED lines=9> */
.L_x_229:
        /* <DEDUP_REMOVED lines=9> */
.L_x_231:
        /* <DEDUP_REMOVED lines=9> */
.L_x_233:
        /* <DEDUP_REMOVED lines=9> */
.L_x_235:
        /* <DEDUP_REMOVED lines=9> */
.L_x_237:
        /* <DEDUP_REMOVED lines=9> */
.L_x_239:
        /* <DEDUP_REMOVED lines=9> */
.L_x_241:
        /* <DEDUP_REMOVED lines=9> */
.L_x_243:
        /* <DEDUP_REMOVED lines=9> */
.L_x_245:
        /* <DEDUP_REMOVED lines=9> */
.L_x_247:
        /* <DEDUP_REMOVED lines=9> */
.L_x_249:
        /* <DEDUP_REMOVED lines=9> */
.L_x_251:
        /* <DEDUP_REMOVED lines=9> */
.L_x_253:
        /* <DEDUP_REMOVED lines=9> */
.L_x_255:
        /* <DEDUP_REMOVED lines=9> */
.L_x_257:
        /* <DEDUP_REMOVED lines=9> */
.L_x_259:
        /* <DEDUP_REMOVED lines=9> */
.L_x_261:
        /* <DEDUP_REMOVED lines=9> */
.L_x_263:
        /* <DEDUP_REMOVED lines=9> */
.L_x_265:
        /* <DEDUP_REMOVED lines=9> */
.L_x_267:
        /* <DEDUP_REMOVED lines=9> */
.L_x_269:
        /* <DEDUP_REMOVED lines=9> */
.L_x_271:
        /* <DEDUP_REMOVED lines=9> */
.L_x_273:
        /* <DEDUP_REMOVED lines=9> */
.L_x_275:
        /* <DEDUP_REMOVED lines=9> */
.L_x_277:
        /* <DEDUP_REMOVED lines=9> */
.L_x_279:
        /* <DEDUP_REMOVED lines=9> */
.L_x_281:
        /* <DEDUP_REMOVED lines=9> */
.L_x_283:
        /* <DEDUP_REMOVED lines=9> */
.L_x_285:
        /* <DEDUP_REMOVED lines=9> */
.L_x_287:
        /* <DEDUP_REMOVED lines=9> */
.L_x_289:
        /* <DEDUP_REMOVED lines=9> */
.L_x_291:
        /* <DEDUP_REMOVED lines=9> */
.L_x_293:
        /* <DEDUP_REMOVED lines=9> */
.L_x_295:
        /* <DEDUP_REMOVED lines=9> */
.L_x_297:
        /* <DEDUP_REMOVED lines=9> */
.L_x_299:
        /* <DEDUP_REMOVED lines=9> */
.L_x_301:
        /* <DEDUP_REMOVED lines=9> */
.L_x_303:
        /* <DEDUP_REMOVED lines=9> */
.L_x_305:
        /* <DEDUP_REMOVED lines=9> */
.L_x_307:
        /* <DEDUP_REMOVED lines=9> */
.L_x_309:
        /* <DEDUP_REMOVED lines=9> */
.L_x_311:
        /* <DEDUP_REMOVED lines=9> */
.L_x_313:
        /* <DEDUP_REMOVED lines=9> */
.L_x_315:
        /* <DEDUP_REMOVED lines=9> */
.L_x_317:
        /* <DEDUP_REMOVED lines=9> */
.L_x_319:
        /* <DEDUP_REMOVED lines=9> */
.L_x_321:
        /* <DEDUP_REMOVED lines=9> */
.L_x_323:
        /* <DEDUP_REMOVED lines=9> */
.L_x_325:
        /* <DEDUP_REMOVED lines=9> */
.L_x_327:
[----:B------:R-:W-:-:S04]  /*57d0*/  UIADD3 UR5, UPT, UPT, UR5, 0x1, URZ ;  /* 0x0000000105057890 */ /* 0x000fc8000fffe0ff */
[----:B------:R-:W-:-:S04]  /*57e0*/  UISETP.NE.AND UP0, UPT, UR5, 0x48, UPT ;  /* 0x000000480500788c */ /* 0x000fc8000bf05270 */
[----:B------:R-:W-:Y:S02]  /*57f0*/  USEL UR4, URZ, 0x1, UP0 ;  /* 0x00000001ff047887 */ /* 0x000fe40008000000 */
[----:B------:R-:W-:-:S04]  /*5800*/  USEL UR5, UR5, URZ, UP0 ;  /* 0x000000ff05057287 */ /* 0x000fc80008000000 */
[----:B------:R-:W-:Y:S01]  /*5810*/  ULEA UR5, UR5, UR15, 0x3 ;  /* 0x0000000f05057291 */ /* 0x000fe2000f8e18ff */
[----:B------:R-:W-:-:S04]  /*5820*/  LOP3.LUT R2, R2, UR4, RZ, 0x3c, !PT ;  /* 0x0000000402027c12 */ /* 0x000fc8000f8e3cff */
[----:B------:R-:W-:Y:S01]  /*5830*/  SHF.L.U32 R2, R2, 0x1f, RZ ;  /* 0x0000001f02027819 */ /* 0x000fe200000006ff */
[----:B-1----:R-:W-:-:S07]  /*5840*/  IMAD.U32 R0, RZ, RZ, UR5 ;  /* 0x00000005ff007e24 */ /* 0x002fce000f8e00ff */
.L_x_115:
[----:B-1----:R1:W2:Y:S02]  /*5850*/  SYNCS.PHASECHK.TRANS64.TRYWAIT P0, [R0+URZ], R2 ;  /* 0x00000002000075a7 */ /* 0x0022a400080011ff */
[----:B--2---:R-:W-:Y:S05]  /*5860*/  @!P0 NANOSLEEP.SYNCS 0x989680 ;  /* 0x009896800000895d */ /* 0x004fea0003900000 */
[----:B------:R-:W2:Y:S02]  /*5870*/  @!P0 SYNCS.PHASECHK.TRANS64 P0, [R0+URZ], R2 ;  /* 0x00000002000085a7 */ /* 0x000ea400080010ff */
[----:B--2---:R-:W-:Y:S05]  /*5880*/  @P0 EXIT ;  /* 0x000000000000094d */ /* 0x004fea0003800000 */
[----:B------:R-:W-:Y:S05]  /*5890*/  BRA `(.L_x_115) ;  /* 0xfffffffc00ec7947 */ /* 0x000fea000383ffff */
.L_x_23:
[----:B------:R-:W-:-:S04]  /*58a0*/  UISETP.NE.AND UP0, UPT, UR54, URZ, UPT ;  /* 0x000000ff3600728c */ /* 0x000fc8000bf05270 */
[----:B------:R-:W-:-:S09]  /*58b0*/  UISETP.NE.OR UP0, UPT, UR11, 0x1, UP0 ;  /* 0x000000010b00788c */ /* 0x000fd20008705670 */
[----:B------:R-:W-:Y:S05]  /*58c0*/  BRA.U UP0, `(.L_x_116) ;  /* 0x0000000500487547 */ /* 0x000fea000b800000 */
[----:B------:R-:W-:Y:S01]  /*58d0*/  ISETP.GE.U32.AND P2, PT, R0, 0x8, PT ;  /* 0x000000080000780c */ /* 0x000fe20003f46070 */
[----:B------:R-:W-:Y:S01]  /*58e0*/  IMAD.MOV.U32 R12, RZ, RZ, 0x1 ;  /* 0x00000001ff0c7424 */ /* 0x000fe200078e00ff */
[----:B------:R-:W-:Y:S02]  /*58f0*/  CS2R R10, SRZ ;  /* 0x00000000000a7805 */ /* 0x000fe4000001ff00 */
[----:B------:R-:W-:Y:S01]  /*5900*/  CS2R R8, SRZ ;  /* 0x0000000000087805 */ /* 0x000fe2000001ff00 */
[----:B------:R-:W-:Y:S01]  /*5910*/  UMOV UR4, 0x400 ;  /* 0x0000040000047882 */ /* 0x000fe20000000000 */
[----:B------:R-:W-:Y:S01]  /*5920*/  UMOV UR6, URZ ;  /* 0x000000ff00067c82 */ /* 0x000fe20008000000 */
[----:B------:R-:W-:-:S12]  /*5930*/  ULEA UR54, UR54, UR4, 0x18 ;  /* 0x0000000436367291 */ /* 0x000fd8000f8ec0ff */
.L_x_120:
[----:B------:R-:W-:Y:S02]  /*5940*/  LEA R2, R8, UR54, 0x3 ;  /* 0x0000003608027c11 */ /* 0x000fe4000f8e18ff */
[----:B------:R-:W-:-:S03]  /*5950*/  SHF.L.U32 R4, R9, 0x1f, RZ ;  /* 0x0000001f09047819 */ /* 0x000fc600000006ff */
[----:B------:R-:W-:Y:S01]  /*5960*/  VIADD R5, R2, 0x510 ;  /* 0x0000051002057836 */ /* 0x000fe20000000000 */
[----:B------:R-:W2:Y:S02]  /*5970*/  SYNCS.PHASECHK.TRANS64.TRYWAIT P0, [R2+URZ+0x500], R4 ;  /* 0x00050004020075a7 */ /* 0x000ea400080011ff */
[----:B--2---:R-:W-:Y:S05]  /*5980*/  @!P0 BRA `(.L_x_117) ;  /* 0x0000005800d48947 */ /* 0x004fea0003800000 */
.L_x_328:
[----:B------:R-:W-:Y:S01]  /*5990*/  ULEA UR5, UR6, UR54, 0x3 ;  /* 0x0000003606057291 */ /* 0x000fe2000f8e18ff */
[----:B--2---:R-:W-:Y:S01]  /*59a0*/  PRMT R2, RZ, 0x654, R5 ;  /* 0x00000654ff027816 */ /* 0x004fe20000000005 */
[----:B------:R-:W-:Y:S01]  /*59b0*/  @!P2 IMAD.MOV.U32 R4, RZ, RZ, 0x10 ;  /* 0x00000010ff04a424 */ /* 0x000fe200078e00ff */
[----:B------:R-:W-:Y:S01]  /*59c0*/  SHF.L.U32 R5, R12, 0x1f, RZ ;  /* 0x0000001f0c057819 */ /* 0x000fe200000006ff */
[----:B------:R-:W-:Y:S01]  /*59d0*/  UIADD3 UR4, UPT, UPT, UR5, 0x4a0, URZ ;  /* 0x000004a005047890 */ /* 0x000fe2000fffe0ff */
[----:B------:R2:W-:Y:S05]  /*59e0*/  SYNCS.ARRIVE.TRANS64.RED.A1T0 RZ, [R2+URZ], RZ ;  /* 0x000000ff02ff79a7 */ /* 0x0005ea00081004ff */
[----:B------:R-:W-:Y:S01]  /*59f0*/  IMAD.U32 R6, RZ, RZ, UR4 ;  /* 0x00000004ff067e24 */ /* 0x000fe2000f8e00ff */
[----:B------:R-:W3:Y:S04]  /*5a00*/  SYNCS.PHASECHK.TRANS64.TRYWAIT P0, [UR5+0x4b0], R5 ;  /* 0x0004b005ff0075a7 */ /* 0x000ee80008001105 */
[----:B------:R-:W-:Y:S01]  /*5a10*/  PRMT R6, R0, 0x654, R6 ;  /* 0x0000065400067816 */ /* 0x000fe20000000006 */
[----:B--23--:R-:W-:Y:S06]  /*5a20*/  @!P0 BRA `(.L_x_118) ;  /* 0x0000005800c08947 */ /* 0x00cfec0003800000 */
.L_x_330:
[----:B------:R-:W-:Y:S01]  /*5a30*/  ULEA UR4, UR6, UR54, 0x4 ;  /* 0x0000003606047291 */ /* 0x000fe2000f8e20ff */
[----:B------:R-:W-:Y:S01]  /*5a40*/  SEL R3, R6, R3, !P2 ;  /* 0x0000000306037207 */ /* 0x000fe20005000000 */
[----:B------:R-:W-:Y:S01]  /*5a50*/  UIADD3 UR5, UPT, UPT, UR5, 0x4a0, URZ ;  /* 0x000004a005057890 */ /* 0x000fe2000fffe0ff */
[----:B--2---:R-:W-:Y:S01]  /*5a60*/  LEA R2, R11, UR54, 0x3 ;  /* 0x000000360b027c11 */ /* 0x004fe2000f8e18ff */
[----:B------:R-:W-:Y:S01]  /*5a70*/  UIADD3 UR4, UPT, UPT, UR4, 0x530, URZ ;  /* 0x0000053004047890 */ /* 0x000fe2000fffe0ff */
[----:B------:R2:W-:Y:S01]  /*5a80*/  @!P2 SYNCS.ARRIVE.TRANS64.RED RZ, [R3+URZ], R4 ;  /* 0x0000000403ffa9a7 */ /* 0x0005e200080004ff */
[----:B------:R-:W-:Y:S01]  /*5a90*/  UIADD3 UR6, UPT, UPT, UR6, 0x1, URZ ;  /* 0x0000000106067890 */ /* 0x000fe2000fffe0ff */
[----:B------:R-:W-:-:S03]  /*5aa0*/  VIADD R8, R8, 0x1 ;  /* 0x0000000108087836 */ /* 0x000fc60000000000 */
[----:B------:R-:W-:Y:S02]  /*5ab0*/  UISETP.NE.AND UP0, UPT, UR6, 0x2, UPT ;  /* 0x000000020600788c */ /* 0x000fe4000bf05270 */
[----:B------:R-:W-:Y:S01]  /*5ac0*/  ISETP.NE.AND P0, PT, R8, 0x2, PT ;  /* 0x000000020800780c */ /* 0x000fe20003f05270 */
[----:B------:R-:W-:Y:S06]  /*5ad0*/  UGETNEXTWORKID.BROADCAST [UR4], [UR5] ;  /* 0x00000000040073ca */ /* 0x000fec0008000100 */
[----:B------:R-:W-:Y:S02]  /*5ae0*/  USEL UR4, URZ, 0x1, UP0 ;  /* 0x00000001ff047887 */ /* 0x000fe40008000000 */
[----:B------:R-:W-:-:S04]  /*5af0*/  USEL UR6, UR6, URZ, UP0 ;  /* 0x000000ff06067287 */ /* 0x000fc80008000000 */
[----:B------:R-:W-:Y:S02]  /*5b00*/  LOP3.LUT R12, R12, UR4, RZ, 0x3c, !PT ;  /* 0x000000040c0c7c12 */ /* 0x000fe4000f8e3cff */
[----:B--2---:R-:W-:-:S04]  /*5b10*/  SHF.L.U32 R4, R10, 0x1f, RZ ;  /* 0x0000001f0a047819 */ /* 0x004fc800000006ff */
[----:B------:R-:W2:Y:S02]  /*5b20*/  SYNCS.PHASECHK.TRANS64.TRYWAIT P1, [R2+URZ+0x4a0], R4 ;  /* 0x0004a004020075a7 */ /* 0x000ea400080211ff */
[----:B--2---:R-:W-:Y:S05]  /*5b30*/  @!P1 BRA `(.L_x_119) ;  /* 0x0000005800949947 */ /* 0x004fea0003800000 */
.L_x_331:
[C---:B--2---:R-:W-:Y:S01]  /*5b40*/  LEA R4, R11.reuse, UR54, 0x4 ;  /* 0x000000360b047c11 */ /* 0x044fe2000f8e20ff */
[----:B------:R-:W-:Y:S01]  /*5b50*/  VIADD R2, R2, 0x4b0 ;  /* 0x000004b002027836 */ /* 0x000fe20000000000 */
[----:B------:R-:W-:Y:S01]  /*5b60*/  SEL R8, R8, RZ, P0 ;  /* 0x000000ff08087207 */ /* 0x000fe20000000000 */
[----:B------:R-:W-:-:S03]  /*5b70*/  VIADD R11, R11, 0x1 ;  /* 0x000000010b0b7836 */ /* 0x000fc60000000000 */
[----:B------:R-:W2:Y:S01]  /*5b80*/  LDS.128 R4, [R4+0x530] ;  /* 0x0005300004047984 */ /* 0x000ea20000000c00 */
[----:B------:R-:W-:Y:S02]  /*5b90*/  PRMT R2, RZ, 0x654, R2 ;  /* 0x00000654ff027816 */ /* 0x000fe40000000002 */
[C---:B------:R-:W-:Y:S01]  /*5ba0*/  ISETP.NE.AND P1, PT, R11.reuse, 0x2, PT ;  /* 0x000000020b00780c */ /* 0x040fe20003f25270 */
[----:B------:R-:W-:Y:S01]  /*5bb0*/  @!PT LDS RZ, [RZ] ;  /* 0x00000000fffff984 */ /* 0x000fe20000000800 */
[----:B------:R-:W-:Y:S01]  /*5bc0*/  @!PT LDS RZ, [RZ] ;  /* 0x00000000fffff984 */ /* 0x000fe20000000800 */
[----:B------:R-:W-:Y:S01]  /*5bd0*/  @!PT LDS RZ, [RZ] ;  /* 0x00000000fffff984 */ /* 0x000fe20000000800 */
[----:B------:R-:W-:Y:S01]  /*5be0*/  @!PT LDS RZ, [RZ] ;  /* 0x00000000fffff984 */ /* 0x000fe20000000800 */
[----:B------:R3:W-:Y:S06]  /*5bf0*/  MEMBAR.ALL.CTA ;  /* 0x0000000000007992 */ /* 0x0007ec0000008000 */
[----:B---3--:R-:W3:Y:S01]  /*5c00*/  FENCE.VIEW.ASYNC.S ;  /* 0x00000000000073c6 */ /* 0x008ee20000000000 */
[----:B------:R-:W-:Y:S01]  /*5c10*/  SEL R11, R11, RZ, P1 ;  /* 0x000000ff0b0b7207 */ /* 0x000fe20000800000 */
[----:B---3--:R3:W-:Y:S01]  /*5c20*/  SYNCS.ARRIVE.TRANS64.RED.A1T0 RZ, [R2+URZ], RZ ;  /* 0x000000ff02ff79a7 */ /* 0x0087e200081004ff */
[----:B--2---:R-:W-:-:S02]  /*5c30*/  LOP3.LUT P3, RZ, R6, 0x1, RZ, 0xc0, !PT ;  /* 0x0000000106ff7812 */ /* 0x004fc4000786c0ff */
[----:B------:R-:W-:-:S04]  /*5c40*/  SEL R4, RZ, 0x1, P1 ;  /* 0x00000001ff047807 */ /* 0x000fc80000800000 */
[----:B------:R-:W-:Y:S02]  /*5c50*/  LOP3.LUT R10, R10, R4, RZ, 0x3c, !PT ;  /* 0x000000040a0a7212 */ /* 0x000fe400078e3cff */
[----:B---3--:R-:W-:-:S04]  /*5c60*/  SEL R2, RZ, 0x1, P0 ;  /* 0x00000001ff027807 */ /* 0x008fc80000000000 */
[----:B------:R-:W-:Y:S01]  /*5c70*/  LOP3.LUT R9, R9, R2, RZ, 0x3c, !PT ;  /* 0x0000000209097212 */ /* 0x000fe200078e3cff */
[----:B------:R-:W-:Y:S06]  /*5c80*/  @P3 BRA `(.L_x_120) ;  /* 0xfffffffc002c3947 */ /* 0x000fec000383ffff */
[----:B------:R-:W-:Y:S01]  /*5c90*/  ULEA UR5, UR6, UR54, 0x3 ;  /* 0x0000003606057291 */ /* 0x000fe2000f8e18ff */
[----:B------:R-:W-:-:S08]  /*5ca0*/  SHF.L.U32 R2, R12, 0x1f, RZ ;  /* 0x0000001f0c027819 */ /* 0x000fd000000006ff */
[----:B------:R-:W2:Y:S02]  /*5cb0*/  SYNCS.PHASECHK.TRANS64 P0, [UR5+0x4b0], R2 ;  /* 0x0004b002ff0075a7 */ /* 0x000ea40008001005 */
[----:B--2---:R-:W-:Y:S05]  /*5cc0*/  @P0 BRA `(.L_x_121) ;  /* 0x0000000000080947 */ /* 0x004fea0003800000 */
[----:B------:R-:W2:Y:S02]  /*5cd0*/  SYNCS.PHASECHK.TRANS64.TRYWAIT P0, [UR5+0x4b0], R2 ;  /* 0x0004b002ff0075a7 */ /* 0x000ea40008001105 */
[----:B--2---:R-:W-:Y:S05]  /*5ce0*/  @!P0 BRA `(.L_x_122) ;  /* 0x00000058003c8947 */ /* 0x004fea0003800000 */
.L_x_121:
[----:B------:R-:W-:-:S04]  /*5cf0*/  UIADD3 UR4, UPT, UPT, UR6, 0x1, URZ ;  /* 0x0000000106047890 */ /* 0x000fc8000fffe0ff */
[----:B------:R-:W-:-:S04]  /*5d00*/  UISETP.NE.AND UP0, UPT, UR4, 0x2, UPT ;  /* 0x000000020400788c */ /* 0x000fc8000bf05270 */
[----:B------:R-:W-:Y:S02]  /*5d10*/  USEL UR7, URZ, 0x1, UP0 ;  /* 0x00000001ff077887 */ /* 0x000fe40008000000 */
[----:B------:R-:W-:-:S04]  /*5d20*/  USEL UR4, UR4, URZ, UP0 ;  /* 0x000000ff04047287 */ /* 0x000fc80008000000 */
[----:B------:R-:W-:Y:S01]  /*5d30*/  ULEA UR4, UR4, UR54, 0x3 ;  /* 0x0000003604047291 */ /* 0x000fe2000f8e18ff */
[----:B--2---:R-:W-:-:S04]  /*5d40*/  LOP3.LUT R2, R12, UR7, RZ, 0x3c, !PT ;  /* 0x000000070c027c12 */ /* 0x004fc8000f8e3cff */
[----:B------:R-:W-:-:S04]  /*5d50*/  SHF.L.U32 R0, R2, 0x1f, RZ ;  /* 0x0000001f02007819 */ /* 0x000fc800000006ff */
[----:B------:R-:W2:Y:S02]  /*5d60*/  SYNCS.PHASECHK.TRANS64 P0, [UR4+0x4b0], R0 ;  /* 0x0004b000ff0075a7 */ /* 0x000ea40008001004 */
[----:B-12---:R-:W-:Y:S05]  /*5d70*/  @P0 EXIT ;  /* 0x000000000000094d */ /* 0x006fea0003800000 */
[----:B------:R-:W-:Y:S02]  /*5d80*/  SHF.L.U32 R2, R2, 0x1f, RZ ;  /* 0x0000001f02027819 */ /* 0x000fe400000006ff */
[----:B------:R-:W-:-:S07]  /*5d90*/  MOV R0, UR4 ;  /* 0x0000000400007c02 */ /* 0x000fce0008000f00 */
.L_x_123:
[----:B-1----:R1:W2:Y:S02]  /*5da0*/  SYNCS.PHASECHK.TRANS64.TRYWAIT P0, [R0+URZ+0x4b0], R2 ;  /* 0x0004b002000075a7 */ /* 0x0022a400080011ff */
[----:B--2---:R-:W-:Y:S05]  /*5db0*/  @!P0 NANOSLEEP.SYNCS 0x989680 ;  /* 0x009896800000895d */ /* 0x004fea0003900000 */
[----:B------:R-:W2:Y:S02]  /*5dc0*/  @!P0 SYNCS.PHASECHK.TRANS64 P0, [R0+URZ+0x4b0], R2 ;  /* 0x0004b002000085a7 */ /* 0x000ea400080010ff */
[----:B--2---:R-:W-:Y:S05]  /*5dd0*/  @P0 EXIT ;  /* 0x000000000000094d */ /* 0x004fea0003800000 */
[----:B------:R-:W-:Y:S05]  /*5de0*/  BRA `(.L_x_123) ;  /* 0xfffffffc00ec7947 */ /* 0x000fea000383ffff */
.L_x_116:
[----:B------:R-:W-:Y:S05]  /*5df0*/  BRA.U UP5, `(.L_x_124) ;  /* 0x0000001105847547 */ /* 0x000fea000b800000 */
[----:B------:R-:W-:Y:S01]  /*5e00*/  UMOV UR4, 0x40 ;  /* 0x0000004000047882 */ /* 0x000fe20000000000 */
[----:B------:R-:W-:Y:S01]  /*5e10*/  NOP ;  /* 0x0000000000007918 */ /* 0x000fe20000000000 */
[----:B------:R-:W-:Y:S01]  /*5e20*/  ULEA UR4, UR54, UR4, 0x18 ;  /* 0x0000000436047291 */ /* 0x000fe2000f8ec0ff */
[----:B------:R-:W-:Y:S02]  /*5e30*/  UMOV UR5, 0x400 ;  /* 0x0000040000057882 */ /* 0x000fe40000000000 */
[----:B------:R-:W-:-:S06]  /*5e40*/  ULEA UR54, UR54, UR5, 0x18 ;  /* 0x0000000536367291 */ /* 0x000fcc000f8ec0ff */
[----:B------:R-:W2:Y:S02]  /*5e50*/  LDS.U8 R0, [UR4+0x1c] ;  /* 0x00001c04ff007984 */ /* 0x000ea40008000000 */
[----:B--2---:R-:W-:-:S13]  /*5e60*/  ISETP.NE.AND P0, PT, R0, RZ, PT ;  /* 0x000000ff0000720c */ /* 0x004fda0003f05270 */
[----:B------:R-:W-:Y:S05]  /*5e70*/  @P0 BRA `(.L_x_125) ;  /* 0x0000000400080947 */ /* 0x000fea0003800000 */
[----:B------:R-:W-:Y:S02]  /*5e80*/  UISETP.NE.U32.AND UP1, UPT, UR15, 0x1, UPT ;  /* 0x000000010f00788c */ /* 0x000fe4000bf25070 */
[----:B------:R-:W-:-:S07]  /*5e90*/  UIADD3 UR6, UPT, UPT, UR4, 0x8, URZ ;  /* 0x0000000804067890 */ /* 0x000fce000fffe0ff */
[----:B------:R-:W-:Y:S05]  /*5ea0*/  BRA.U !UP1, `(.L_x_126) ;  /* 0x00000001099c7547 */ /* 0x000fea000b800000 */
[----:B------:R-:W-:Y:S01]  /*5eb0*/  ELECT P0, URZ, PT ;  /* 0x0000000000ff782f */ /* 0x000fe20003800000 */
[----:B------:R-:W-:-:S12]  /*5ec0*/  BSSY B0, `(.L_x_126) ;  /* 0x0000025000007945 */ /* 0x000fd80003800000 */
[----:B------:R-:W-:Y:S05]  /*5ed0*/  @!P0 BRA `(.L_x_127) ;  /* 0x00000000008c8947 */ /* 0x000fea0003800000 */
[----:B------:R-:W-:-:S05]  /*5ee0*/  UMOV UR5, 0x10 ;  /* 0x0000001000057882 */ /* 0x000fca0000000000 */
[----:B------:R-:W-:Y:S04]  /*5ef0*/  DEPBAR.LE SB2, 0x36 ;  /* 0x0000ad800000791a */ /* 0x000fe80000000000 */
[----:B------:R-:W2:Y:S02]  /*5f00*/  UTCATOMSWS.2CTA.FIND_AND_SET.ALIGN UP0, UR5, UR5 ;  /* 0x00000005000575e3 */ /* 0x000ea40008200800 */
[----:B--2---:R-:W-:Y:S01]  /*5f10*/  MOV R10, UR5 ;  /* 0x00000005000a7c02 */ /* 0x004fe20008000f00 */
[----:B------:R-:W-:Y:S06]  /*5f20*/  BRA.U UP0, `(.L_x_128) ;  /* 0x0000000100187547 */ /* 0x000fec000b800000 */
.L_x_129:
[----:B------:R-:W-:Y:S05]  /*5f30*/  NANOSLEEP 0x64 ;  /* 0x000000640000795d */ /* 0x000fea0003800000 */
[----:B------:R-:W-:-:S05]  /*5f40*/  UMOV UR5, 0x10 ;  /* 0x0000001000057882 */ /* 0x000fca0000000000 */
[----:B------:R-:W-:Y:S04]  /*5f50*/  DEPBAR.LE SB2, 0x36 ;  /* 0x0000ad800000791a */ /* 0x000fe80000000000 */
[----:B------:R-:W2:Y:S02]  /*5f60*/  UTCATOMSWS.2CTA.FIND_AND_SET.ALIGN UP0, UR5, UR5 ;  /* 0x00000005000575e3 */ /* 0x000ea40008200800 */
[----:B--2---:R-:W-:Y:S01]  /*5f70*/  MOV R10, UR5 ;  /* 0x00000005000a7c02 */ /* 0x004fe20008000f00 */
[----:B------:R-:W-:Y:S05]  /*5f80*/  BRA.U !UP0, `(.L_x_129) ;  /* 0xfffffffd08e87547 */ /* 0x000fea000b83ffff */
.L_x_128:
[----:B------:R-:W2:Y:S01]  /*5f90*/  LDS R6, [UR4+0x10] ;  /* 0x00001004ff067984 */ /* 0x000ea20008000800 */
[----:B------:R-:W-:Y:S01]  /*5fa0*/  IMAD.U32 R0, RZ, RZ, UR54 ;  /* 0x00000036ff007e24 */ /* 0x000fe2000f8e00ff */
[----:B------:R-:W-:-:S03]  /*5fb0*/  MOV R4, UR12 ;  /* 0x0000000c00047c02 */ /* 0x000fc60008000f00 */
[----:B------:R-:W-:Y:S01]  /*5fc0*/  VIADD R0, R0, 0x550 ;  /* 0x0000055000007836 */ /* 0x000fe20000000000 */
[----:B--2---:R-:W-:-:S04]  /*5fd0*/  SHF.L.U32 R6, R6, 0x1f, RZ ;  /* 0x0000001f06067819 */ /* 0x004fc800000006ff */
[----:B------:R-:W2:Y:S02]  /*5fe0*/  SYNCS.PHASECHK.TRANS64.TRYWAIT P0, [UR4+0x8], R6 ;  /* 0x00000806ff0075a7 */ /* 0x000ea40008001104 */
[----:B--2---:R-:W-:Y:S05]  /*5ff0*/  @P0 BRA `(.L_x_130) ;  /* 0x0000000000080947 */ /* 0x004fea0003800000 */
[----:B------:R-:W2:Y:S02]  /*6000*/  SYNCS.PHASECHK.TRANS64.TRYWAIT P0, [UR4+0x8], R6 ;  /* 0x00000806ff0075a7 */ /* 0x000ea40008001104 */
[----:B--2---:R-:W-:Y:S05]  /*6010*/  @!P0 BRA `(.L_x_131) ;  /* 0x0000005400888947 */ /* 0x004fea0003800000 */
.L_x_130:
[----:B------:R-:W-:Y:S01]  /*6020*/  PRMT R4, R4, 0x654, R0 ;  /* 0x0000065404047816 */ /* 0x000fe20000000000 */
[----:B------:R-:W-:Y:S01]  /*6030*/  HFMA2 R0, -RZ, RZ, 0, 5.9604644775390625e-08 ;  /* 0x00000001ff007431 */ /* 0x000fe200000001ff */
[----:B------:R-:W-:Y:S01]  /*6040*/  UPRMT UR5, UR12, 0x654, UR6 ;  /* 0x000006540c057896 */ /* 0x000fe20008000006 */
[----:B------:R-:W-:Y:S02]  /*6050*/  IMAD.MOV.U32 R8, RZ, RZ, 0xffff ;  /* 0x0000ffffff087424 */ /* 0x000fe400078e00ff */
[----:B--2---:R-:W-:Y:S02]  /*6060*/  IMAD.MOV.U32 R6, RZ, RZ, 0x4 ;  /* 0x00000004ff067424 */ /* 0x004fe400078e00ff */
[----:B------:R-:W-:Y:S01]  /*6070*/  IMAD.SHL.U32 R9, R10, 0x20, RZ ;  /* 0x000000200a097824 */ /* 0x000fe200078e00ff */
[----:B------:R-:W-:Y:S02]  /*6080*/  MOV R5, UR5 ;  /* 0x0000000500057c02 */ /* 0x000fe40008000f00 */
[-C--:B------:R-:W-:Y:S01]  /*6090*/  SHF.L.U32 R8, R8, R10.reuse, RZ ;  /* 0x0000000a08087219 */ /* 0x080fe200000006ff */
[----:B------:R2:W-:Y:S01]  /*60a0*/  SYNCS.ARRIVE.TRANS64.RED RZ, [UR5], R6 ;  /* 0x00000006ffff79a7 */ /* 0x0005e20008000405 */
[----:B------:R-:W-:Y:S01]  /*60b0*/  SHF.L.U32 R7, R0, R10, RZ ;  /* 0x0000000a00077219 */ /* 0x000fe200000006ff */
[----:B------:R2:W-:Y:S04]  /*60c0*/  STS [UR54+0x550], R9 ;  /* 0x00055009ff007988 */ /* 0x0005e80008000836 */
[----:B------:R2:W-:Y:S04]  /*60d0*/  STAS [R4.64], R10 ;  /* 0x0000000a04007dbd */ /* 0x0005e8000c0008ff */
[----:B------:R2:W-:Y:S04]  /*60e0*/  ATOMS.OR RZ, [UR4+0x14], R8 ;  /* 0x00001408ffff798c */ /* 0x0005e8000b000004 */
[----:B------:R2:W-:Y:S04]  /*60f0*/  ATOMS.OR RZ, [UR4+0x18], R7 ;  /* 0x00001807ffff798c */ /* 0x0005e8000b000004 */
[----:B------:R2:W-:Y:S02]  /*6100*/  ATOMS.XOR RZ, [UR4+0x10], R0 ;  /* 0x00001000ffff798c */ /* 0x0005e4000b800004 */
.L_x_127:
[----:B-1----:R-:W-:Y:S05]  /*6110*/  BSYNC B0 ;  /* 0x0000000000007941 */ /* 0x002fea0003800000 */
.L_x_126:
[----:B------:R-:W-:Y:S05]  /*6120*/  BRA.U UP1, `(.L_x_132) ;  /* 0x00000001016c7547 */ /* 0x000fea000b800000 */
[----:B------:R-:W-:-:S03]  /*6130*/  UMOV UR5, 0xffffffff ;  /* 0xffffffff00057882 */ /* 0x000fc60000000000 */
[----:B------:R-:W-:Y:S05]  /*6140*/  BRA.DIV UR5, `(.L_x_133) ;  /* 0x0000005605547947 */ /* 0x000fea000b800000 */
[----:B------:R-:W-:-:S13]  /*6150*/  ELECT P0, URZ, PT ;  /* 0x0000000000ff782f */ /* 0x000fda0003800000 */
.L_x_335:
[----:B------:R-:W-:Y:S05]  /*6160*/  @!P0 BRA `(.L_x_132) ;  /* 0x00000000005c8947 */ /* 0x000fea0003800000 */
[----:B--2---:R-:W2:Y:S02]  /*6170*/  LDS R4, [UR4+0x10] ;  /* 0x00001004ff047984 */ /* 0x004ea40008000800 */
[----:B--2---:R-:W-:-:S04]  /*6180*/  SHF.L.U32 R4, R4, 0x1f, RZ ;  /* 0x0000001f04047819 */ /* 0x004fc800000006ff */
[----:B------:R-:W2:Y:S02]  /*6190*/  SYNCS.PHASECHK.TRANS64.TRYWAIT P0, [UR4+0x8], R4 ;  /* 0x00000804ff0075a7 */ /* 0x000ea40008001104 */
[----:B--2---:R-:W-:Y:S05]  /*61a0*/  @P0 BRA `(.L_x_134) ;  /* 0x0000000000080947 */ /* 0x004fea0003800000 */
[----:B------:R-:W2:Y:S02]  /*61b0*/  SYNCS.PHASECHK.TRANS64.TRYWAIT P0, [UR4+0x8], R4 ;  /* 0x00000804ff0075a7 */ /* 0x000ea40008001104 */
[----:B--2---:R-:W-:Y:S05]  /*61c0*/  @!P0 BRA `(.L_x_135) ;  /* 0x0000005400588947 */ /* 0x004fea0003800000 */
.L_x_134:
[----:B------:R-:W3:Y:S01]  /*61d0*/  LDS R6, [UR54+0x550] ;  /* 0x00055036ff067984 */ /* 0x000ee20008000800 */
[----:B--2---:R-:W-:Y:S02]  /*61e0*/  HFMA2 R0, -RZ, RZ, 0, 5.9604644775390625e-08 ;  /* 0x00000001ff007431 */ /* 0x004fe400000001ff */
[----:B------:R-:W-:Y:S01]  /*61f0*/  IMAD.MOV.U32 R4, RZ, RZ, 0xffff ;  /* 0x0000ffffff047424 */ /* 0x000fe200078e00ff */
[----:B------:R-:W-:Y:S01]  /*6200*/  UPRMT UR5, UR12, 0x654, UR6 ;  /* 0x000006540c057896 */ /* 0x000fe20008000006 */
[----:B---3--:R-:W-:-:S03]  /*6210*/  IMAD.SHL.U32 R5, R6, 0x20, RZ ;  /* 0x0000002006057824 */ /* 0x008fc600078e00ff */
[-C--:B------:R-:W-:Y:S02]  /*6220*/  SHF.L.U32 R4, R4, R6.reuse, RZ ;  /* 0x0000000604047219 */ /* 0x080fe400000006ff */
[----:B------:R-:W-:Y:S01]  /*6230*/  SHF.L.U32 R6, R0, R6, RZ ;  /* 0x0000000600067219 */ /* 0x000fe200000006ff */
[----:B------:R3:W-:Y:S04]  /*6240*/  STS [UR54+0x550], R5 ;  /* 0x00055005ff007988 */ /* 0x0007e80008000836 */
[----:B------:R3:W-:Y:S04]  /*6250*/  ATOMS.OR RZ, [UR4+0x14], R4 ;  /* 0x00001404ffff798c */ /* 0x0007e8000b000004 */
[----:B------:R3:W-:Y:S01]  /*6260*/  ATOMS.OR RZ, [UR4+0x18], R6 ;  /* 0x00001806ffff798c */ /* 0x0007e2000b000004 */
[----:B------:R-:W-:Y:S03]  /*6270*/  SYNCS.ARRIVE.TRANS64.RED.A1T0 RZ, [UR5], RZ ;  /* 0x000000ffffff79a7 */ /* 0x000fe60008100405 */
[----:B------:R3:W-:Y:S01]  /*6280*/  ATOMS.XOR RZ, [UR4+0x10], R0 ;  /* 0x00001000ffff798c */ /* 0x0007e2000b800004 */
[----:B------:R-:W-:Y:S05]  /*6290*/  BRA `(.L_x_132) ;  /* 0x0000000000107947 */ /* 0x000fea0003800000 */
.L_x_125:
[----:B------:R-:W-:Y:S02]  /*62a0*/  MOV R0, 0xffffffff ;  /* 0xffffffff00007802 */ /* 0x000fe40000000f00 */
[----:B------:R-:W-:-:S03]  /*62b0*/  MOV R4, 0x62e0 ;  /* 0x000062e000047802 */ /* 0x000fc60000000f00 */
[----:B------:R2:W-:Y:S04]  /*62c0*/  STS [UR54+0x550], R0 ;  /* 0x00055000ff007988 */ /* 0x0005e80008000836 */
[----:B-12--5:R-:W-:Y:S05]  /*62d0*/  CALL.REL.NOINC `($__internal_1_$__cuda_sm10x_tcgen05_guardrail_trap_phase_invalid_during_alloc) ;  /* 0x0000005800607944 */ /* 0x026fea0003c00000 */
.L_x_132:
[----:B------:R-:W-:Y:S05]  /*62e0*/  WARPSYNC.ALL ;  /* 0x0000000000007948 */ /* 0x000fea0003800000 */
[----:B------:R-:W4:Y:S01]  /*62f0*/  S2UR UR6, SR_CgaCtaId ;  /* 0x00000000000679c3 */ /* 0x000f220000008800 */
[----:B------:R-:W-:Y:S01]  /*6300*/  UMOV UR4, 0x400 ;  /* 0x0000040000047882 */ /* 0x000fe20000000000 */
[----:B------:R-:W-:-:S06]  /*6310*/  NOP ;  /* 0x0000000000007918 */ /* 0x000fcc0000000000 */
[----:B------:R-:W-:Y:S06]  /*6320*/  BAR.ARV 0x6, 0xa0 ;  /* 0x0182800000007b1d */ /* 0x000fec0000002000 */
[----:B------:R-:W-:Y:S01]  /*6330*/  LOP3.LUT R3, R3, 0xffff, RZ, 0xc0, !PT ;  /* 0x0000ffff03037812 */ /* 0x000fe200078ec0ff */
[----:B--2---:R-:W-:Y:S01]  /*6340*/  IMAD.MOV.U32 R9, RZ, RZ, 0x1 ;  /* 0x00000001ff097424 */ /* 0x004fe200078e00ff */
[----:B------:R-:W-:Y:S01]  /*6350*/  LOP3.LUT R2, R2, 0xffff, RZ, 0xc0, !PT ;  /* 0x0000ffff02027812 */ /* 0x000fe200078ec0ff */
[----:B------:R-:W-:Y:S01]  /*6360*/  IMAD.MOV.U32 R8, RZ, RZ, RZ ;  /* 0x000000ffff087224 */ /* 0x000fe200078e00ff */
[----:B------:R-:W-:Y:S01]  /*6370*/  R2UR UR11, R3 ;  /* 0x00000000030b72ca */ /* 0x000fe200000e0000 */
[----:B------:R-:W-:Y:S01]  /*6380*/  UMOV UR22, URZ ;  /* 0x000000ff00167c82 */ /* 0x000fe20008000000 */
[----:B------:R-:W-:-:S02]  /*6390*/  R2UR UR10, R2 ;  /* 0x00000000020a72ca */ /* 0x000fc400000e0000 */
[----:B------:R-:W-:Y:S01]  /*63a0*/  CS2R R2, SRZ ;  /* 0x0000000000027805 */ /* 0x000fe2000001ff00 */
[----:B------:R-:W-:Y:S01]  /*63b0*/  UMOV UR21, URZ ;  /* 0x000000ff00157c82 */ /* 0x000fe20008000000 */
[----:B------:R-:W-:Y:S02]  /*63c0*/  UISETP.NE.AND UP3, UPT, UR15, URZ, UPT ;  /* 0x000000ff0f00728c */ /* 0x000fe4000bf65270 */
[----:B----4-:R-:W-:Y:S01]  /*63d0*/  ULEA UR6, UR6, UR4, 0x18 ;  /* 0x0000000406067291 */ /* 0x010fe2000f8ec0ff */
[----:B------:R-:W2:Y:S03]  /*63e0*/  LDCU UR4, c[0x0][0x38c] ;  /* 0x00007180ff0477ac */ /* 0x000ea60008000800 */
[----:B------:R-:W-:Y:S02]  /*63f0*/  UIADD3 UR13, UPT, UPT, UR6, 0x2800, URZ ;  /* 0x00002800060d7890 */ /* 0x000fe4000fffe0ff */
[----:B------:R-:W-:-:S03]  /*6400*/  UIADD3 UR14, UPT, UPT, UR6, 0x26800, URZ ;  /* 0x00026800060e7890 */ /* 0x000fc6000fffe0ff */
[----:B---3--:R-:W3:Y:S01]  /*6410*/  LDS R0, [UR6+0x550] ;  /* 0x00055006ff007984 */ /* 0x008ee20008000800 */
[----:B------:R-:W-:Y:S02]  /*6420*/  USHF.R.U32.HI UR13, URZ, 0x4, UR13 ;  /* 0x00000004ff0d7899 */ /* 0x000fe4000801160d */
[----:B------:R-:W-:Y:S02]  /*6430*/  USHF.R.U32.HI UR14, URZ, 0x4, UR14 ;  /* 0x00000004ff0e7899 */ /* 0x000fe4000801160e */
[----:B------:R-:W-:Y:S02]  /*6440*/  ULOP3.LUT UR13, UR13, 0x3fff, URZ, 0xc0, !UPT ;  /* 0x00003fff0d0d7892 */ /* 0x000fe4000f8ec0ff */
[----:B------:R-:W-:Y:S02]  /*6450*/  ULOP3.LUT UR14, UR14, 0x3fff, URZ, 0xc0, !UPT ;  /* 0x00003fff0e0e7892 */ /* 0x000fe4000f8ec0ff */
[----:B------:R-:W-:Y:S02]  /*6460*/  ULOP3.LUT UR13, UR13, 0x10000, URZ, 0xfc, !UPT ;  /* 0x000100000d0d7892 */ /* 0x000fe4000f8efcff */
[----:B--2---:R-:W-:-:S02]  /*6470*/  UIADD3 UR4, UPT, UPT, UR4, 0x1f, URZ ;  /* 0x0000001f04047890 */ /* 0x004fc4000fffe0ff */
[----:B------:R-:W-:Y:S02]  /*6480*/  ULOP3.LUT UR14, UR14, 0x10000, URZ, 0xfc, !UPT ;  /* 0x000100000e0e7892 */ /* 0x000fe4000f8efcff */
[----:B------:R-:W-:Y:S01]  /*6490*/  USHF.R.S32.HI UR5, URZ, 0x1f, UR4 ;  /* 0x0000001fff057899 */ /* 0x000fe20008011404 */
[----:B------:R-:W-:Y:S01]  /*64a0*/  UMOV UR20, URZ ;  /* 0x000000ff00147c82 */ /* 0x000fe20008000000 */
[----:B------:R-:W-:Y:S02]  /*64b0*/  UMOV UR26, 0x0 ;  /* 0x00000000001a7882 */ /* 0x000fe40000000000 */
[----:B------:R-:W-:Y:S01]  /*64c0*/  ULEA.HI UR5, UR5, UR4, URZ, 0x5 ;  /* 0x0000000405057291 */ /* 0x000fe2000f8f28ff */
[----:B------:R-:W-:-:S03]  /*64d0*/  UMOV UR27, 0x8100010 ;  /* 0x08100010001b7882 */ /* 0x000fc60000000000 */
[----:B------:R-:W-:-:S04]  /*64e0*/  USHF.R.S32.HI UR5, URZ, 0x5, UR5 ;  /* 0x00000005ff057899 */ /* 0x000fc80008011405 */
[----:B------:R-:W-:-:S04]  /*64f0*/  UISETP.LT.AND UP0, UPT, UR5, 0x1, UPT ;  /* 0x000000010500788c */ /* 0x000fc8000bf01270 */
[----:B------:R-:W-:Y:S01]  /*6500*/  USEL UR23, UR5, 0x1, !UP0 ;  /* 0x0000000105177887 */ /* 0x000fe2000c000000 */
[----:B---3--:R-:W-:-:S15]  /*6510*/  R2UR UR24, R0 ;  /* 0x00000000001872ca */ /* 0x008fde00000e0000 */
.L_x_143:
[C---:B------:R-:W-:Y:S02]  /*6520*/  LEA R0, R8.reuse, UR6, 0x3 ;  /* 0x0000000608007c11 */ /* 0x040fe4000f8e18ff */
[----:B------:R-:W-:Y:S02]  /*6530*/  SHF.L.U32 R4, R3, 0x1f, RZ ;  /* 0x0000001f03047819 */ /* 0x000fe400000006ff */
[----:B------:R-:W-:Y:S02]  /*6540*/  LEA R5, R8, UR6, 0x4 ;  /* 0x0000000608057c11 */ /* 0x000fe4000f8e20ff */
[----:B------:R-:W2:Y:S02]  /*6550*/  SYNCS.PHASECHK.TRANS64.TRYWAIT P0, [R0+URZ+0x4a0], R4 ;  /* 0x0004a004000075a7 */ /* 0x000ea400080011ff */
[----:B-12-4-:R-:W-:Y:S05]  /*6560*/  @!P0 BRA `(.L_x_136) ;  /* 0x0000005000888947 */ /* 0x016fea0003800000 */
.L_x_336:
[----:B--2---:R-:W2:Y:S01]  /*6570*/  LDS.128 R4, [R5+0x530] ;  /* 0x0005300005047984 */ /* 0x004ea20000000c00 */
[----:B------:R-:W-:Y:S02]  /*6580*/  VIADD R0, R0, 0x4b0 ;  /* 0x000004b000007836 */ /* 0x000fe40000000000 */
[----:B------:R-:W-:Y:S01]  /*6590*/  VIADD R8, R8, 0x1 ;  /* 0x0000000108087836 */ /* 0x000fe20000000000 */
[----:B------:R-:W-:Y:S01]  /*65a0*/  @!PT LDS RZ, [RZ] ;  /* 0x00000000fffff984 */ /* 0x000fe20000000800 */
[----:B------:R-:W-:Y:S01]  /*65b0*/  @!PT LDS RZ, [RZ] ;  /* 0x00000000fffff984 */ /* 0x000fe20000000800 */
[----:B------:R-:W-:Y:S01]  /*65c0*/  @!PT LDS RZ, [RZ] ;  /* 0x00000000fffff984 */ /* 0x000fe20000000800 */
[----:B------:R-:W-:Y:S01]  /*65d0*/  @!PT LDS RZ, [RZ] ;  /* 0x00000000fffff984 */ /* 0x000fe20000000800 */
[----:B------:R3:W-:Y:S06]  /*65e0*/  MEMBAR.ALL.CTA ;  /* 0x0000000000007992 */ /* 0x0007ec0000008000 */
[----:B---3--:R-:W3:Y:S01]  /*65f0*/  FENCE.VIEW.ASYNC.S ;  /* 0x00000000000073c6 */ /* 0x008ee20000000000 */
[----:B------:R-:W-:-:S04]  /*6600*/  PRMT R0, RZ, 0x654, R0 ;  /* 0x00000654ff007816 */ /* 0x000fc80000000000 */
[----:B---3--:R3:W-:Y:S01]  /*6610*/  SYNCS.ARRIVE.TRANS64.RED.A1T0 RZ, [R0+URZ], RZ ;  /* 0x000000ff00ff79a7 */ /* 0x0087e200081004ff */
[----:B--2---:R-:W-:Y:S01]  /*6620*/  LOP3.LUT P1, RZ, R6, 0x1, RZ, 0xc0, !PT ;  /* 0x0000000106ff7812 */ /* 0x004fe2000782c0ff */
[----:B---3--:R-:W-:-:S12]  /*6630*/  BRA.U UP3, `(.L_x_137) ;  /* 0x0000000103cc7547 */ /* 0x008fd8000b800000 */
[----:B------:R-:W2:Y:S01]  /*6640*/  LDCU UR4, c[0x0][0x38c] ;  /* 0x00007180ff0477ac */ /* 0x000ea20008000800 */
[----:B------:R-:W-:Y:S02]  /*6650*/  PLOP3.LUT P2, PT, PT, PT, PT, 0x80, 0x8 ;  /* 0x000000000008781c */ /* 0x000fe40003f4f070 */
[----:B------:R-:W-:Y:S01]  /*6660*/  SHF.L.U32 R4, R9, 0x1f, RZ ;  /* 0x0000001f09047819 */ /* 0x000fe200000006ff */
[----:B------:R-:W-:Y:S02]  /*6670*/  ULEA UR9, UR22, UR6, 0x3 ;  /* 0x0000000616097291 */ /* 0x000fe4000f8e18ff */
[----:B--2---:R-:W-:-:S06]  /*6680*/  UISETP.GE.AND UP0, UPT, UR4, 0x1, UPT ;  /* 0x000000010400788c */ /* 0x004fcc000bf06270 */
[----:B------:R-:W-:-:S05]  /*6690*/  PLOP3.LUT P0, PT, PT, PT, UP0, 0x80, 0x8 ;  /* 0x000000000008781c */ /* 0x000fca0003f0f008 */
[----:B------:R-:W-:-:S08]  /*66a0*/  @UP0 ULEA UR4, UR21, UR6, 0x3 ;  /* 0x0000000615040291 */ /* 0x000fd0000f8e18ff */
[----:B------:R-:W-:-:S04]  /*66b0*/  @P0 SHF.L.U32 R0, R2, 0x1f, RZ ;  /* 0x0000001f02000819 */ /* 0x000fc800000006ff */
[----:B------:R2:W3:Y:S01]  /*66c0*/  @P0 SYNCS.PHASECHK.TRANS64.TRYWAIT P2, [UR4], R0 ;  /* 0x00000000ff0005a7 */ /* 0x0004e20008041104 */
[----:B------:R-:W4:Y:S02]  /*66d0*/  SYNCS.PHASECHK.TRANS64.TRYWAIT P0, [UR9+0x4e0], R4 ;  /* 0x0004e004ff0075a7 */ /* 0x000f240008001109 */
[----:B--234-:R-:W-:Y:S05]  /*66e0*/  @!P0 BRA `(.L_x_138) ;  /* 0x00000050003c8947 */ /* 0x01cfea0003800000 */
.L_x_338:
[----:B------:R-:W-:Y:S01]  /*66f0*/  UMOV UR19, UR20 ;  /* 0x0000001400137c82 */ /* 0x000fe20008000000 */
[----:B------:R-:W-:Y:S05]  /*6700*/  BRA.U !UP0, `(.L_x_139) ;  /* 0x0000000108887547 */ /* 0x000fea000b800000 */
[----:B------:R-:W-:Y:S02]  /*6710*/  UIADD3 UR19, UPT, UPT, UR23, UR20, URZ ;  /* 0x0000001417137290 */ /* 0x000fe4000fffe0ff */
[----:B------:R-:W-:Y:S02]  /*6720*/  ULEA UR8, UR22, UR24, 0x5 ;  /* 0x0000001816087291 */ /* 0x000fe4000f8e28ff */
[----:B------:R-:W-:Y:S01]  /*6730*/  UPLOP3.LUT UP2, UPT, UPT, UPT, UPT, 0x40, 0x4 ;  /* 0x000000000004789c */ /* 0x000fe20003f4e870 */
[----:B------:R-:W-:Y:S01]  /*6740*/  UMOV UR18, UR5 ;  /* 0x0000000500127c82 */ /* 0x000fe20008000000 */
[----:B------:R-:W-:-:S09]  /*6750*/  UMOV UR17, UR21 ;  /* 0x0000001500117c82 */ /* 0x000fd20008000000 */
.L_x_142:
[----:B---3--:R-:W-:Y:S01]  /*6760*/  ULEA UR7, UR17, UR6, 0x3 ;  /* 0x0000000611077291 */ /* 0x008fe2000f8e18ff */
[----:B----4-:R-:W-:Y:S11]  /*6770*/  @P2 BRA `(.L_x_140) ;  /* 0x00000000000c2947 */ /* 0x010ff60003800000 */
[----:B--2---:R-:W-:Y:S04]  /*6780*/  SHF.L.U32 R4, R2, 0x1f, RZ ;  /* 0x0000001f02047819 */ /* 0x004fe800000006ff */
[----:B------:R-:W2:Y:S02]  /*6790*/  SYNCS.PHASECHK.TRANS64.TRYWAIT P0, [UR7], R4 ;  /* 0x00000004ff0075a7 */ /* 0x000ea40008001107 */
[----:B--2---:R-:W-:Y:S05]  /*67a0*/  @!P0 BRA `(.L_x_141) ;  /* 0x0000005000248947 */ /* 0x004fea0003800000 */
.L_x_140:
[----:B------:R-:W-:Y:S01]  /*67b0*/  UISETP.NE.AND UP0, UPT, UR18, 0x1, UPT ;  /* 0x000000011200788c */ /* 0x000fe2000bf05270 */
[----:B------:R-:W-:Y:S01]  /*67c0*/  PLOP3.LUT P2, PT, PT, PT, PT, 0x80, 0x8 ;  /* 0x000000000008781c */ /* 0x000fe20003f4f070 */
[----:B------:R-:W-:Y:S02]  /*67d0*/  UIADD3 UR21, UPT, UPT, UR17, 0x1, URZ ;  /* 0x0000000111157890 */ /* 0x000fe4000fffe0ff */
[----:B------:R-:W-:Y:S02]  /*67e0*/  ULEA UR28, UR17, UR14, 0x6 ;  /* 0x0000000e111c7291 */ /* 0x000fe4000f8e30ff */
[----:B------:R-:W-:Y:S01]  /*67f0*/  UISETP.NE.AND UP1, UPT, UR21, 0x48, UPT ;  /* 0x000000481500788c */ /* 0x000fe2000bf25270 */
[----:B------:R-:W-:Y:S01]  /*6800*/  PLOP3.LUT P0, PT, PT, PT, UP0, 0x80, 0x8 ;  /* 0x000000000008781c */ /* 0x000fe20003f0f008 */
[----:B------:R-:W-:Y:S02]  /*6810*/  ULEA UR30, UR17, UR13, 0x7 ;  /* 0x0000000d111e7291 */ /* 0x000fe4000f8e38ff */
[----:B------:R-:W-:Y:S02]  /*6820*/  USEL UR16, URZ, 0x1, UP1 ;  /* 0x00000001ff107887 */ /* 0x000fe40008800000 */
[----:B------:R-:W-:Y:S02]  /*6830*/  USEL UR21, UR21, URZ, UP1 ;  /* 0x000000ff15157287 */ /* 0x000fe40008800000 */
[----:B------:R-:W-:Y:S02]  /*6840*/  UIADD3 UR7, UPT, UPT, UR7, 0x240, URZ ;  /* 0x0000024007077890 */ /* 0x000fe4000fffe0ff */
[----:B------:R-:W-:Y:S01]  /*6850*/  @UP0 ULEA UR4, UR21, UR6, 0x3 ;  /* 0x0000000615040291 */ /* 0x000fe2000f8e18ff */
[----:B------:R-:W-:Y:S01]  /*6860*/  LOP3.LUT R2, R2, UR16, RZ, 0x3c, !PT ;  /* 0x0000001002027c12 */ /* 0x000fe2000f8e3cff */
[----:B------:R-:W-:Y:S01]  /*6870*/  UMOV UR29, 0xc0004010 ;  /* 0xc0004010001d7882 */ /* 0x000fe20000000000 */
[----:B------:R-:W-:Y:S01]  /*6880*/  UMOV UR31, 0xc0004010 ;  /* 0xc0004010001f7882 */ /* 0x000fe20000000000 */
[----:B------:R-:W-:Y:S01]  /*6890*/  UIADD3 UR20, UPT, UPT, UR20, 0x1, URZ ;  /* 0x0000000114147890 */ /* 0x000fe2000fffe0ff */
[----:B--2---:R-:W-:Y:S01]  /*68a0*/  @P0 SHF.L.U32 R0, R2, 0x1f, RZ ;  /* 0x0000001f02000819 */ /* 0x004fe200000006ff */
[----:B------:R-:W-:Y:S02]  /*68b0*/  UIADD3 UR18, UPT, UPT, UR18, -0x1, URZ ;  /* 0xffffffff12127890 */ /* 0x000fe4000fffe0ff */
[----:B------:R-:W-:Y:S01]  /*68c0*/  UISETP.NE.AND UP0, UPT, UR20, UR19, UPT ;  /* 0x000000131400728c */ /* 0x000fe2000bf05270 */
[----:B------:R3:W4:Y:S01]  /*68d0*/  @P0 SYNCS.PHASECHK.TRANS64.TRYWAIT P2, [UR4], R0 ;  /* 0x00000000ff0005a7 */ /* 0x0007220008041104 */
[----:B------:R3:W-:Y:S01]  /*68e0*/  UTCQMMA.2CTA gdesc[UR30], gdesc[UR28], tmem[UR8], tmem[UR26], idesc[UR27], UP2 ;  /* 0x00ff1a1c1e0075ea */ /* 0x0007e20009200308 */
[----:B------:R-:W-:Y:S01]  /*68f0*/  UPLOP3.LUT UP2, UPT, UPT, UPT, UPT, 0x80, 0x8 ;  /* 0x000000000008789c */ /* 0x000fe20003f4f070 */
[----:B------:R3:W-:Y:S01]  /*6900*/  UTCBAR.2CTA.MULTICAST [UR7], URZ, UR11 ;  /* 0x000000ff070073e9 */ /* 0x0007e2000820080b */
[----:B------:R-:W-:Y:S04]  /*6910*/  UMOV UR17, UR21 ;  /* 0x0000001500117c82 */ /* 0x000fe80008000000 */
[----:B------:R-:W-:Y:S05]  /*6920*/  BRA.U UP0, `(.L_x_142) ;  /* 0xfffffffd008c7547 */ /* 0x000fea000b83ffff */
.L_x_139:
[----:B------:R-:W-:Y:S01]  /*6930*/  UIADD3 UR9, UPT, UPT, UR9, 0x4c0, URZ ;  /* 0x000004c009097890 */ /* 0x000fe2000fffe0ff */
[----:B------:R-:W-:-:S08]  /*6940*/  UMOV UR20, UR19 ;  /* 0x0000001300147c82 */ /* 0x000fd00008000000 */
[----:B------:R1:W-:Y:S01]  /*6950*/  UTCBAR.2CTA.MULTICAST [UR9], URZ, UR10 ;  /* 0x000000ff090073e9 */ /* 0x0003e2000820080a */
[----:B------:R-:W-:Y:S02]  /*6960*/  NOP ;  /* 0x0000000000007918 */ /* 0x000fe40000000000 */
.L_x_137:
[----:B------:R-:W-:Y:S01]  /*6970*/  UIADD3 UR22, UPT, UPT, UR22, 0x1, URZ ;  /* 0x0000000116167890 */ /* 0x000fe2000fffe0ff */
[----:B------:R-:W-:-:S03]  /*6980*/  ISETP.NE.AND P0, PT, R8, 0x2, PT ;  /* 0x000000020800780c */ /* 0x000fc60003f05270 */
[----:B------:R-:W-:Y:S01]  /*6990*/  UISETP.NE.AND UP0, UPT, UR22, 0x4, UPT ;  /* 0x000000041600788c */ /* 0x000fe2000bf05270 */
[----:B--23--:R-:W-:Y:S02]  /*69a0*/  SEL R0, RZ, 0x1, P0 ;  /* 0x00000001ff007807 */ /* 0x00cfe40000000000 */
[----:B------:R-:W-:Y:S01]  /*69b0*/  SEL R8, R8, RZ, P0 ;  /* 0x000000ff08087207 */ /* 0x000fe20000000000 */
[----:B------:R-:W-:Y:S01]  /*69c0*/  USEL UR4, URZ, 0x1, UP0 ;  /* 0x00000001ff047887 */ /* 0x000fe20008000000 */
[----:B------:R-:W-:Y:S01]  /*69d0*/  LOP3.LUT R3, R3, R0, RZ, 0x3c, !PT ;  /* 0x0000000003037212 */ /* 0x000fe200078e3cff */
[----:B------:R-:W-:-:S04]  /*69e0*/  USEL UR22, UR22, URZ, UP0 ;  /* 0x000000ff16167287 */ /* 0x000fc80008000000 */
[----:B------:R-:W-:Y:S01]  /*69f0*/  LOP3.LUT R9, R9, UR4, RZ, 0x3c, !PT ;  /* 0x0000000409097c12 */ /* 0x000fe2000f8e3cff */
[----:B------:R-:W-:Y:S07]  /*6a00*/  @P1 BRA `(.L_x_143) ;  /* 0xfffffff800c41947 */ /* 0x000fee000383ffff */
[----:B------:R-:W2:Y:S01]  /*6a10*/  S2UR UR4, SR_CgaCtaId ;  /* 0x00000000000479c3 */ /* 0x000ea20000008800 */
[----:B------:R-:W-:Y:S01]  /*6a20*/  ELECT P0, URZ, PT ;  /* 0x0000000000ff782f */ /* 0x000fe20003800000 */
[----:B------:R-:W-:Y:S01]  /*6a30*/  HFMA2 R0, -RZ, RZ, 0, 5.9604644775390625e-08 ;  /* 0x00000001ff007431 */ /* 0x000fe200000001ff */
[----:B------:R-:W-:-:S05]  /*6a40*/  UMOV UR5, 0x40 ;  /* 0x0000004000057882 */ /* 0x000fca0000000000 */
[----:B------:R-:W-:Y:S01]  /*6a50*/  UVIRTCOUNT.DEALLOC.SMPOOL 0x80 ;  /* 0x000000800000784c */ /* 0x000fe20000000000 */
[----:B------:R-:W-:Y:S02]  /*6a60*/  UISETP.NE.AND UP1, UPT, UR15, URZ, UPT ;  /* 0x000000ff0f00728c */ /* 0x000fe4000bf25270 */
[----:B--2---:R-:W-:-:S09]  /*6a70*/  ULEA UR4, UR4, UR5, 0x18 ;  /* 0x0000000504047291 */ /* 0x004fd2000f8ec0ff */
[----:B------:R2:W-:Y:S01]  /*6a80*/  @P0 STS.U8 [UR4+0x1c], R0 ;  /* 0x00001c00ff000988 */ /* 0x0005e20008000004 */
[----:B------:R-:W-:Y:S05]  /*6a90*/  BRA.U UP1, `(.L_x_144) ;  /* 0x0000000101a07547 */ /* 0x000fea000b800000 */
[----:B------:R-:W-:Y:S01]  /*6aa0*/  UIADD3 UR5, UPT, UPT, UR6, 0x4e0, URZ ;  /* 0x000004e006057890 */ /* 0x000fe2000fffe0ff */
[----:B------:R-:W-:-:S03]  /*6ab0*/  SHF.L.U32 R2, R9, 0x1f, RZ ;  /* 0x0000001f09027819 */ /* 0x000fc600000006ff */
[----:B------:R-:W-:-:S09]  /*6ac0*/  ULEA UR7, UR22, UR5, 0x3 ;  /* 0x0000000516077291 */ /* 0x000fd2000f8e18ff */
[----:B------:R-:W3:Y:S02]  /*6ad0*/  SYNCS.PHASECHK.TRANS64.TRYWAIT P0, [UR7], R2 ;  /* 0x00000002ff0075a7 */ /* 0x000ee40008001107 */
[----:B---3--:R-:W-:Y:S05]  /*6ae0*/  @!P0 BRA `(.L_x_145) ;  /* 0x0000004c006c8947 */ /* 0x008fea0003800000 */
.L_x_341:
[----:B------:R-:W-:-:S04]  /*6af0*/  UIADD3 UR8, UPT, UPT, UR22, 0x1, URZ ;  /* 0x0000000116087890 */ /* 0x000fc8000fffe0ff */
[----:B------:R-:W-:-:S04]  /*6b00*/  UISETP.NE.AND UP0, UPT, UR8, 0x4, UPT ;  /* 0x000000040800788c */ /* 0x000fc8000bf05270 */
[----:B-1----:R-:W-:Y:S02]  /*6b10*/  USEL UR9, URZ, 0x1, UP0 ;  /* 0x00000001ff097887 */ /* 0x002fe40008000000 */
[----:B------:R-:W-:-:S04]  /*6b20*/  USEL UR8, UR8, URZ, UP0 ;  /* 0x000000ff08087287 */ /* 0x000fc80008000000 */
[----:B------:R-:W-:Y:S01]  /*6b30*/  ULEA UR7, UR8, UR5, 0x3 ;  /* 0x0000000508077291 */ /* 0x000fe2000f8e18ff */
[----:B--2---:R-:W-:-:S04]  /*6b40*/  LOP3.LUT R2, R9, UR9, RZ, 0x3c, !PT ;  /* 0x0000000909027c12 */ /* 0x004fc8000f8e3cff */
[----:B------:R-:W-:-:S04]  /*6b50*/  SHF.L.U32 R3, R2, 0x1f, RZ ;  /* 0x0000001f02037819 */ /* 0x000fc800000006ff */
[----:B------:R-:W1:Y:S02]  /*6b60*/  SYNCS.PHASECHK.TRANS64.TRYWAIT P0, [UR7], R3 ;  /* 0x00000003ff0075a7 */ /* 0x000e640008001107 */
[----:B-1----:R-:W-:Y:S05]  /*6b70*/  @!P0 BRA `(.L_x_146) ;  /* 0x0000004c00608947 */ /* 0x002fea0003800000 */
.L_x_343:
        /* <DEDUP_REMOVED lines=9> */
.L_x_345:
[----:B------:R-:W-:-:S04]  /*6c10*/  UIADD3 UR8, UPT, UPT, UR8, 0x1, URZ ;  /* 0x0000000108087890 */ /* 0x000fc8000fffe0ff */
[----:B------:R-:W-:-:S04]  /*6c20*/  UISETP.NE.AND UP0, UPT, UR8, 0x4, UPT ;  /* 0x000000040800788c */ /* 0x000fc8000bf05270 */
[----:B------:R-:W-:Y:S02]  /*6c30*/  USEL UR7, URZ, 0x1, UP0 ;  /* 0x00000001ff077887 */ /* 0x000fe40008000000 */
[----:B------:R-:W-:-:S04]  /*6c40*/  USEL UR8, UR8, URZ, UP0 ;  /* 0x000000ff08087287 */ /* 0x000fc80008000000 */
[----:B------:R-:W-:Y:S01]  /*6c50*/  ULEA UR8, UR8, UR5, 0x3 ;  /* 0x0000000508087291 */ /* 0x000fe2000f8e18ff */
[----:B------:R-:W-:-:S04]  /*6c60*/  LOP3.LUT R2, R2, UR7, RZ, 0x3c, !PT ;  /* 0x0000000702027c12 */ /* 0x000fc8000f8e3cff */
[----:B------:R-:W-:Y:S01]  /*6c70*/  SHF.L.U32 R2, R2, 0x1f, RZ ;  /* 0x0000001f02027819 */ /* 0x000fe200000006ff */
[----:B-1----:R-:W-:-:S04]  /*6c80*/  IMAD.U32 R0, RZ, RZ, UR8 ;  /* 0x00000008ff007e24 */ /* 0x002fc8000f8e00ff */
[----:B------:R1:W2:Y:S03]  /*6c90*/  SYNCS.PHASECHK.TRANS64.TRYWAIT P0, [R0+URZ], R2 ;  /* 0x00000002000075a7 */ /* 0x0002a600080011ff */
[----:B--2---:R-:W-:Y:S05]  /*6ca0*/  @!P0 NANOSLEEP.SYNCS 0x989680 ;  /* 0x009896800000895d */ /* 0x004fea0003900000 */
[----:B------:R-:W2:Y:S02]  /*6cb0*/  @!P0 SYNCS.PHASECHK.TRANS64 P0, [R0+URZ], R2 ;  /* 0x00000002000085a7 */ /* 0x000ea400080010ff */
[----:B--2---:R-:W-:Y:S05]  /*6cc0*/  @P0 BRA `(.L_x_148) ;  /* 0x0000000000200947 */ /* 0x004fea0003800000 */
.L_x_149:
[----:B--2---:R2:W3:Y:S02]  /*6cd0*/  SYNCS.PHASECHK.TRANS64.TRYWAIT P0, [R0+URZ], R2 ;  /* 0x00000002000075a7 */ /* 0x0044e400080011ff */
[----:B---3--:R-:W-:Y:S05]  /*6ce0*/  @!P0 NANOSLEEP.SYNCS 0x989680 ;  /* 0x009896800000895d */ /* 0x008fea0003900000 */
[----:B------:R-:W3:Y:S02]  /*6cf0*/  @!P0 SYNCS.PHASECHK.TRANS64 P0, [R0+URZ], R2 ;  /* 0x00000002000085a7 */ /* 0x000ee400080010ff */
[----:B---3--:R-:W-:Y:S05]  /*6d00*/  @!P0 BRA `(.L_x_149) ;  /* 0xfffffffc00f08947 */ /* 0x008fea000383ffff */
[----:B------:R-:W-:Y:S05]  /*6d10*/  BRA `(.L_x_148) ;  /* 0x00000000000c7947 */ /* 0x000fea0003800000 */
.L_x_144:
[----:B------:R-:W-:-:S04]  /*6d20*/  UIADD3 UR5, UPT, UPT, UR6, 0x520, URZ ;  /* 0x0000052006057890 */ /* 0x000fc8000fffe0ff */
[----:B------:R-:W-:-:S09]  /*6d30*/  UPRMT UR5, UR12, 0x654, UR5 ;  /* 0x000006540c057896 */ /* 0x000fd20008000005 */
[----:B------:R-:W-:Y:S03]  /*6d40*/  SYNCS.ARRIVE.TRANS64.RED.A1T0 RZ, [UR5], RZ ;  /* 0x000000ffffff79a7 */ /* 0x000fe60008100405 */
.L_x_148:
[----:B-12---:R-:W-:Y:S01]  /*6d50*/  SHF.L.U32 R2, RZ, 0x1f, RZ ;  /* 0x0000001fff027819 */ /* 0x006fe200000006ff */
[----:B------:R-:W-:Y:S01]  /*6d60*/  UIADD3 UR5, UPT, UPT, UR6, 0x520, URZ ;  /* 0x0000052006057890 */ /* 0x000fe2000fffe0ff */
[----:B------:R-:W-:Y:S02]  /*6d70*/  PLOP3.LUT P0, PT, PT, PT, UP1, 0x80, 0x8 ;  /* 0x000000000008781c */ /* 0x000fe40003f0f018 */
[----:B------:R-:W1:Y:S02]  /*6d80*/  SYNCS.PHASECHK.TRANS64.TRYWAIT P1, [UR6+0x520], R2 ;  /* 0x00052002ff0075a7 */ /* 0x000e640008021106 */
[----:B-1----:R-:W-:Y:S09]  /*6d90*/  @!P1 BRA `(.L_x_150) ;  /* 0x0000004c00089947 */ /* 0x002ff20003800000 */
.L_x_347:
[----:B------:R-:W-:Y:S02]  /*6da0*/  @!UP1 UPRMT UR5, UR12, 0x654, UR5 ;  /* 0x000006540c059896 */ /* 0x000fe40008000005 */
[----:B------:R-:W-:Y:S01]  /*6db0*/  ULOP3.LUT UR6, UR24, 0xffff, URZ, 0xc0, !UPT ;  /* 0x0000ffff18067892 */ /* 0x000fe2000f8ec0ff */
[----:B------:R-:W-:-:S03]  /*6dc0*/  UMOV UR8, 0xffff ;  /* 0x0000ffff00087882 */ /* 0x000fc60000000000 */
[----:B------:R-:W-:-:S03]  /*6dd0*/  USHF.R.U32.HI UR6, URZ, 0x5, UR6 ;  /* 0x00000005ff067899 */ /* 0x000fc60008011606 */
[----:B------:R-:W-:Y:S01]  /*6de0*/  @!P0 SYNCS.ARRIVE.TRANS64.RED.A1T0 RZ, [UR5], RZ ;  /* 0x000000ffffff89a7 */ /* 0x000fe20008100405 */
[----:B------:R-:W-:Y:S01]  /*6df0*/  NOP ;  /* 0x0000000000007918 */ /* 0x000fe20000000000 */
[----:B-1----:R-:W1:Y:S01]  /*6e00*/  LDS R0, [UR4+0x14] ;  /* 0x00001404ff007984 */ /* 0x002e620008000800 */
[----:B------:R-:W-:Y:S01]  /*6e10*/  USHF.L.U32 UR8, UR8, UR6, URZ ;  /* 0x0000000608087299 */ /* 0x000fe200080006ff */
[----:B------:R-:W-:Y:S02]  /*6e20*/  UMOV UR5, 0x1 ;  /* 0x0000000100057882 */ /* 0x000fe40000000000 */
[----:B------:R-:W-:-:S03]  /*6e30*/  USHF.L.U32 UR5, UR5, UR6, URZ ;  /* 0x0000000605057299 */ /* 0x000fc600080006ff */
[----:B-1----:R-:W-:-:S04]  /*6e40*/  LOP3.LUT R0, R0, UR8, RZ, 0xc0, !PT ;  /* 0x0000000800007c12 */ /* 0x002fc8000f8ec0ff */
[----:B------:R-:W-:-:S13]  /*6e50*/  ISETP.NE.AND P0, PT, R0, UR8, PT ;  /* 0x0000000800007c0c */ /* 0x000fda000bf05270 */
[----:B------:R-:W-:Y:S05]  /*6e60*/  @P0 BRA `(.L_x_151) ;  /* 0x0000000000580947 */ /* 0x000fea0003800000 */
[----:B------:R-:W1:Y:S02]  /*6e70*/  LDS R0, [UR4+0x18] ;  /* 0x00001804ff007984 */ /* 0x000e640008000800 */
[----:B-1----:R-:W-:-:S04]  /*6e80*/  LOP3.LUT R0, R0, UR5, RZ, 0xc0, !PT ;  /* 0x0000000500007c12 */ /* 0x002fc8000f8ec0ff */
[----:B------:R-:W-:-:S13]  /*6e90*/  ISETP.NE.AND P0, PT, R0, UR5, PT ;  /* 0x0000000500007c0c */ /* 0x000fda000bf05270 */
[----:B------:R-:W-:Y:S05]  /*6ea0*/  @P0 BRA `(.L_x_152) ;  /* 0x00000000003c0947 */ /* 0x000fea0003800000 */
[----:B------:R-:W1:Y:S01]  /*6eb0*/  S2R R2, SR_LANEID ;  /* 0x0000000000027919 */ /* 0x000e620000000000 */
[----:B------:R-:W-:Y:S01]  /*6ec0*/  ULOP3.LUT UR8, URZ, UR8, URZ, 0x33, !UPT ;  /* 0x00000008ff087292 */ /* 0x000fe2000f8e33ff */
[----:B------:R-:W-:Y:S02]  /*6ed0*/  VOTEU.ANY UR7, UPT, PT ;  /* 0x0000000000077886 */ /* 0x000fe400038e0100 */
[----:B------:R-:W-:-:S03]  /*6ee0*/  UFLO.U32 UR7, UR7 ;  /* 0x00000007000772bd */ /* 0x000fc600080e0000 */
[----:B------:R-:W-:-:S04]  /*6ef0*/  IMAD.U32 R0, RZ, RZ, UR8 ;  /* 0x00000008ff007e24 */ /* 0x000fc8000f8e00ff */
[----:B------:R2:W3:Y:S02]  /*6f00*/  REDUX UR6, R0 ;  /* 0x00000000000673c4 */ /* 0x0004e40000000000 */
[----:B------:R1:W-:Y:S02]  /*6f10*/  UTCATOMSWS.AND URZ, UR8 ;  /* 0x0000000800ff79e3 */ /* 0x0003e40008000000 */
[----:B-1----:R-:W-:Y:S02]  /*6f20*/  ISETP.EQ.U32.AND P0, PT, R2, UR7, PT ;  /* 0x0000000702007c0c */ /* 0x002fe4000bf02070 */
[----:B--2---:R-:W-:Y:S02]  /*6f30*/  LOP3.LUT R0, RZ, UR5, RZ, 0x33, !PT ;  /* 0x00000005ff007c12 */ /* 0x004fe4000f8e33ff */
[----:B---3--:R-:W-:Y:S02]  /*6f40*/  MOV R2, UR6 ;  /* 0x0000000600027c02 */ /* 0x008fe40008000f00 */
[----:B------:R-:W1:Y:S07]  /*6f50*/  REDUX UR5, R0 ;  /* 0x00000000000573c4 */ /* 0x000e6e0000000000 */
[----:B------:R2:W-:Y:S01]  /*6f60*/  @P0 ATOMS.AND RZ, [UR4+0x14], R2 ;  /* 0x00001402ffff098c */ /* 0x0005e2000a800004 */
[----:B-1----:R-:W-:-:S05]  /*6f70*/  IMAD.U32 R0, RZ, RZ, UR5 ;  /* 0x00000005ff007e24 */ /* 0x002fca000f8e00ff */
[----:B------:R2:W-:Y:S01]  /*6f80*/  @P0 ATOMS.AND RZ, [UR4+0x18], R0 ;  /* 0x00001800ffff098c */ /* 0x0005e2000a800004 */
[----:B------:R-:W-:Y:S05]  /*6f90*/  BRA `(.L_x_153) ;  /* 0x0000000000147947 */ /* 0x000fea0003800000 */
.L_x_152:
[----:B------:R-:W-:Y:S02]  /*6fa0*/  MOV R2, 0x6fc0 ;  /* 0x00006fc000027802 */ /* 0x000fe40000000f00 */
[----:B----45:R-:W-:Y:S05]  /*6fb0*/  CALL.REL.NOINC `($__internal_0_$__cuda_sm10x_tcgen05_guardrail_trap_col_being_dealloced_not_returned_by_alloc) ;  /* 0x0000004c001c7944 */ /* 0x030fea0003c00000 */
[----:B------:R-:W-:Y:S05]  /*6fc0*/  BRA `(.L_x_153) ;  /* 0x0000000000087947 */ /* 0x000fea0003800000 */
.L_x_151:
[----:B------:R-:W-:Y:S02]  /*6fd0*/  MOV R2, 0x6ff0 ;  /* 0x00006ff000027802 */ /* 0x000fe40000000f00 */
[----:B----45:R-:W-:Y:S05]  /*6fe0*/  CALL.REL.NOINC `($__internal_2_$__cuda_sm10x_tcgen05_guardrail_trap_unallocated_columns_being_dealloced) ;  /* 0x0000004c00287944 */ /* 0x030fea0003c00000 */
.L_x_153:
[----:B------:R-:W-:Y:S01]  /*6ff0*/  NOP ;  /* 0x0000000000007918 */ /* 0x000fe20000000000 */
[----:B------:R-:W-:Y:S05]  /*7000*/  EXIT ;  /* 0x000000000000794d */ /* 0x000fea0003800000 */
.L_x_124:
[----:B------:R-:W-:-:S09]  /*7010*/  UISETP.NE.OR UP0, UPT, UR11, 0x3, !UP4 ;  /* 0x000000030b00788c */ /* 0x000fd2000e705670 */
[----:B------:R-:W-:Y:S05]  /*7020*/  BRA.U UP0, `(.L_x_154) ;  /* 0x0000000900e87547 */ /* 0x000fea000b800000 */
[----:B------:R-:W2:Y:S01]  /*7030*/  LDCU UR25, c[0x0][0x370] ;  /* 0x00006e00ff1977ac */ /* 0x000ea20008000800 */
[----:B------:R-:W3:Y:S01]  /*7040*/  LDC.64 R16, c[0x0][0x348] ;  /* 0x0000d200ff107b82 */ /* 0x000ee20000000a00 */
[----:B------:R-:W-:Y:S02]  /*7050*/  HFMA2 R13, -RZ, RZ, 0, 0 ;  /* 0x00000000ff0d7431 */ /* 0x000fe400000001ff */
[----:B------:R-:W-:Y:S01]  /*7060*/  IMAD.MOV.U32 R15, RZ, RZ, 0x1 ;  /* 0x00000001ff0f7424 */ /* 0x000fe200078e00ff */
[----:B------:R-:W2:Y:S01]  /*7070*/  LDCU.128 UR20, c[0x0][0xb10] ;  /* 0x00016200ff1477ac */ /* 0x000ea20008000c00 */
[----:B------:R-:W-:Y:S01]  /*7080*/  IMAD.MOV.U32 R14, RZ, RZ, RZ ;  /* 0x000000ffff0e7224 */ /* 0x000fe200078e00ff */
[----:B------:R-:W-:Y:S01]  /*7090*/  MOV R12, 0x1000 ;  /* 0x00001000000c7802 */ /* 0x000fe20000000f00 */
[----:B------:R-:W4:Y:S01]  /*70a0*/  LDCU UR24, c[0x0][0x374] ;  /* 0x00006e80ff1877ac */ /* 0x000f220008000800 */
[----:B------:R-:W1:Y:S01]  /*70b0*/  LDC.64 R2, c[0x0][0x888] ;  /* 0x00022200ff027b82 */ /* 0x000e620000000a00 */
[----:B------:R-:W4:Y:S01]  /*70c0*/  LDCU UR13, c[0x0][0xb0c] ;  /* 0x00016180ff0d77ac */ /* 0x000f220008000800 */
[----:B------:R-:W4:Y:S06]  /*70d0*/  LDCU UR18, c[0x0][0xb20] ;  /* 0x00016400ff1277ac */ /* 0x000f2c0008000800 */
[----:B------:R-:W1:Y:S01]  /*70e0*/  LDC.64 R4, c[0x0][0x890] ;  /* 0x00022400ff047b82 */ /* 0x000e620000000a00 */
[----:B------:R-:W3:Y:S01]  /*70f0*/  LDCU UR4, c[0x0][0xb30] ;  /* 0x00016600ff0477ac */ /* 0x000ee20008000800 */
[----:B------:R-:W-:Y:S01]  /*7100*/  UMOV UR19, 0x400 ;  /* 0x0000040000137882 */ /* 0x000fe20000000000 */
[----:B------:R-:W-:-:S02]  /*7110*/  UISETP.GE.AND UP0, UPT, UR37, 0x1, UPT ;  /* 0x000000012500788c */ /* 0x000fc4000bf06270 */
[----:B------:R-:W-:Y:S02]  /*7120*/  ULEA UR19, UR54, UR19, 0x18 ;  /* 0x0000001336137291 */ /* 0x000fe4000f8ec0ff */
[----:B------:R-:W-:Y:S02]  /*7130*/  UP2UR UR5, UPR, URZ, 0x1 ;  /* 0x00000001ff057883 */ /* 0x000fe40008000000 */
[----:B--2---:R-:W-:Y:S02]  /*7140*/  UIMAD.WIDE.U32 UR10, UR25, UR20, URZ ;  /* 0x00000014190a72a5 */ /* 0x004fe4000f8e00ff */
[----:B------:R-:W-:Y:S02]  /*7150*/  UIADD3 UR5, UPT, UPT, UR19, 0x480, URZ ;  /* 0x0000048013057890 */ /* 0x000fe4000fffe0ff */
[----:B----4-:R-:W-:Y:S02]  /*7160*/  UIMAD.WIDE.U32 UR8, UR24, UR23, URZ ;  /* 0x00000017180872a5 */ /* 0x010fe4000f8e00ff */
[----:B------:R-:W-:-:S02]  /*7170*/  UPLOP3.LUT UP3, UPT, UPT, UPT, UPT, 0x40, 0x4 ;  /* 0x000000000004789c */ /* 0x000fc40003f6e870 */
[----:B------:R-:W-:Y:S01]  /*7180*/  UISETP.NE.AND UP4, UPT, UR37, 0x1, UPT ;  /* 0x000000012500788c */ /* 0x000fe2000bf85270 */
[----:B------:R-:W2:Y:S01]  /*7190*/  LDCU.64 UR6, c[0x0][0xb28] ;  /* 0x00016500ff0677ac */ /* 0x000ea20008000a00 */
[----:B------:R-:W-:Y:S02]  /*71a0*/  UISETP.NE.AND UP6, UPT, UR13, 0x1, UPT ;  /* 0x000000010d00788c */ /* 0x000fe4000bfc5270 */
[----:B------:R-:W-:Y:S02]  /*71b0*/  UISETP.NE.AND UP5, UPT, UR22, 0x1, UPT ;  /* 0x000000011600788c */ /* 0x000fe4000bfa5270 */
[----:B------:R-:W-:Y:S02]  /*71c0*/  UPRMT UR54, UR54, 0x654, UR5 ;  /* 0x0000065436367896 */ /* 0x000fe40008000005 */
[----:B------:R-:W-:Y:S02]  /*71d0*/  USHF.R.U32.HI UR28, URZ, UR21, UR11 ;  /* 0x00000015ff1c7299 */ /* 0x000fe4000801160b */
[----:B------:R-:W-:-:S02]  /*71e0*/  USHF.R.U32.HI UR27, URZ, UR18, UR9 ;  /* 0x00000012ff1b7299 */ /* 0x000fc40008011609 */
[----:B---3--:R-:W-:-:S11]  /*71f0*/  UISETP.NE.AND UP2, UPT, UR4, 0x1, UPT ;  /* 0x000000010400788c */ /* 0x008fd6000bf45270 */
.L_x_162:
[C---:B------:R-:W-:Y:S02]  /*7200*/  LEA R7, R14.reuse, UR19, 0x3 ;  /* 0x000000130e077c11 */ /* 0x040fe4000f8e18ff */
[----:B------:R-:W-:Y:S02]  /*7210*/  SHF.L.U32 R0, R13, 0x1f, RZ ;  /* 0x0000001f0d007819 */ /* 0x000fe400000006ff */
[----:B------:R-:W-:Y:S02]  /*7220*/  LEA R8, R14, UR19, 0x4 ;  /* 0x000000130e087c11 */ /* 0x000fe4000f8e20ff */
[----:B---3--:R-:W3:Y:S02]  /*7230*/  SYNCS.PHASECHK.TRANS64.TRYWAIT P0, [R7+URZ+0x4a0], R0 ;  /* 0x0004a000070075a7 */ /* 0x008ee400080011ff */
[----:B---3--:R-:W-:Y:S05]  /*7240*/  @!P0 BRA `(.L_x_155) ;  /* 0x0000004400f48947 */ /* 0x008fea0003800000 */
.L_x_348:
[----:B------:R-:W4:Y:S01]  /*7250*/  LDS.128 R8, [R8+0x530] ;  /* 0x0005300008087984 */ /* 0x000f220000000c00 */
[----:B------:R-:W-:Y:S01]  /*7260*/  UISETP.GE.AND UP0, UPT, UR37, 0x1, UPT ;  /* 0x000000012500788c */ /* 0x000fe2000bf06270 */
[----:B------:R-:W-:Y:S01]  /*7270*/  @!PT LDS RZ, [RZ] ;  /* 0x00000000fffff984 */ /* 0x000fe20000000800 */
[----:B------:R-:W-:Y:S01]  /*7280*/  @!PT LDS RZ, [RZ] ;  /* 0x00000000fffff984 */ /* 0x000fe20000000800 */
[----:B------:R-:W-:Y:S01]  /*7290*/  @!PT LDS RZ, [RZ] ;  /* 0x00000000fffff984 */ /* 0x000fe20000000800 */
[----:B------:R-:W-:Y:S01]  /*72a0*/  @!PT LDS RZ, [RZ] ;  /* 0x00000000fffff984 */ /* 0x000fe20000000800 */
[----:B------:R1:W-:Y:S06]  /*72b0*/  MEMBAR.ALL.CTA ;  /* 0x0000000000007992 */ /* 0x0003ec0000008000 */
[----:B-1----:R-:W1:Y:S01]  /*72c0*/  FENCE.VIEW.ASYNC.S ;  /* 0x00000000000073c6 */ /* 0x002e620000000000 */
[----:B----4-:R-:W-:Y:S11]  /*72d0*/  LOP3.LUT P0, RZ, R10, 0x1, RZ, 0xc0, !PT ;  /* 0x000000010aff7812 */ /* 0x010ff6000780c0ff */
[----:B------:R-:W-:Y:S02]  /*72e0*/  @!UPT UIADD3 URZ, UPT, UPT, URZ, URZ, URZ ;  /* 0x000000fffffff290 */ /* 0x000fe4000fffe0ff */
[----:B-1----:R-:W-:Y:S01]  /*72f0*/  VOTEU.ANY UP1, P0 ;  /* 0x0000000000ff7886 */ /* 0x002fe20000020100 */
[----:B------:R-:W-:Y:S11]  /*7300*/  PLOP3.LUT P0, PT, PT, PT, UP1, 0x80, 0x8 ;  /* 0x000000000008781c */ /* 0x000ff60003f0f018 */
[----:B------:R-:W-:Y:S02]  /*7310*/  @!UPT UIADD3 URZ, UPT, UPT, URZ, URZ, URZ ;  /* 0x000000fffffff290 */ /* 0x000fe4000fffe0ff */
[----:B---3--:R-:W-:Y:S02]  /*7320*/  @P0 SHF.R.U32.HI R0, RZ, 0x10, R9 ;  /* 0x00000010ff000819 */ /* 0x008fe40000011609 */
[----:B------:R-:W-:Y:S02]  /*7330*/  @P0 MOV R6, R8 ;  /* 0x0000000800060202 */ /* 0x000fe40000000f00 */
[----:B------:R-:W-:Y:S01]  /*7340*/  @P0 R2UR UR4, R0 ;  /* 0x00000000000402ca */ /* 0x000fe200000e0000 */
[----:B------:R-:W-:Y:S01]  /*7350*/  VIADD R0, R7, 0x4b0 ;  /* 0x000004b007007836 */ /* 0x000fe20000000000 */
[----:B------:R-:W-:Y:S02]  /*7360*/  @P0 LOP3.LUT R8, R9, 0xffff, RZ, 0xc0, !PT ;  /* 0x0000ffff09080812 */ /* 0x000fe400078ec0ff */
[----:B------:R-:W-:Y:S02]  /*7370*/  @P0 R2UR UR8, R6 ;  /* 0x00000000060802ca */ /* 0x000fe400000e0000 */
[----:B------:R-:W-:Y:S02]  /*7380*/  PRMT R0, RZ, 0x654, R0 ;  /* 0x00000654ff007816 */ /* 0x000fe40000000000 */
[----:B------:R-:W-:Y:S02]  /*7390*/  @P0 R2UR UR5, R8 ;  /* 0x00000000080502ca */ /* 0x000fe400000e0000 */
[----:B------:R1:W-:Y:S03]  /*73a0*/  SYNCS.ARRIVE.TRANS64.RED.A1T0 RZ, [R0+URZ], RZ ;  /* 0x000000ff00ff79a7 */ /* 0x0003e600081004ff */
[----:B------:R-:W-:Y:S04]  /*73b0*/  @UP1 UMOV UR29, UR4 ;  /* 0x00000004001d1c82 */ /* 0x000fe80008000000 */
[----:B------:R-:W-:Y:S04]  /*73c0*/  @UP1 UMOV UR15, UR8 ;  /* 0x00000008000f1c82 */ /* 0x000fe80008000000 */
[----:B------:R-:W-:Y:S01]  /*73d0*/  @UP1 UMOV UR14, UR5 ;  /* 0x00000005000e1c82 */ /* 0x000fe20008000000 */
[----:B------:R-:W-:Y:S05]  /*73e0*/  BRA.U !UP0, `(.L_x_156) ;  /* 0x0000000108947547 */ /* 0x000fea000b800000 */
[----:B------:R-:W-:Y:S02]  /*73f0*/  UIMAD.WIDE.U32 UR30, UR14, UR23, URZ ;  /* 0x000000170e1e72a5 */ /* 0x000fe4000f8e00ff */
[----:B------:R-:W-:Y:S02]  /*7400*/  UIMAD.WIDE.U32 UR40, UR15, UR20, URZ ;  /* 0x000000140f2872a5 */ /* 0x000fe4000f8e00ff */
[----:B------:R-:W-:Y:S02]  /*7410*/  USEL UR4, UR24, UR27, !UP5 ;  /* 0x0000001b18047287 */ /* 0x000fe4000e800000 */
[----:B------:R-:W-:Y:S02]  /*7420*/  USHF.R.U32.HI UR32, URZ, UR18, UR31 ;  /* 0x00000012ff207299 */ /* 0x000fe4000801161f */
[----:B--2---:R-:W-:Y:S02]  /*7430*/  UIMAD.WIDE.U32 UR38, UR4, UR6, URZ ;  /* 0x00000006042672a5 */ /* 0x004fe4000f8e00ff */
[----:B------:R-:W-:Y:S02]  /*7440*/  USEL UR9, UR25, UR28, !UP6 ;  /* 0x0000001c19097287 */ /* 0x000fe4000f000000 */
[----:B------:R-:W-:Y:S02]  /*7450*/  USEL UR8, UR14, UR32, !UP5 ;  /* 0x000000200e087287 */ /* 0x000fe4000e800000 */
[----:B------:R-:W-:Y:S02]  /*7460*/  UIMAD.WIDE.U32 UR34, UR9, UR6, URZ ;  /* 0x00000006092272a5 */ /* 0x000fe4000f8e00ff */
[----:B------:R-:W-:Y:S02]  /*7470*/  UIMAD.WIDE.U32 UR16, UR8, UR6, URZ ;  /* 0x00000006081072a5 */ /* 0x000fe4000f8e00ff */
[----:B------:R-:W-:Y:S02]  /*7480*/  @UP4 USHF.R.U32.HI UR9, URZ, UR7, UR35 ;  /* 0x00000007ff094299 */ /* 0x000fe40008011623 */
[----:B------:R-:W-:Y:S02]  /*7490*/  USHF.R.U32.HI UR17, URZ, UR7, UR17 ;  /* 0x00000007ff117299 */ /* 0x000fe40008011611 */
[----:B------:R-:W-:Y:S02]  /*74a0*/  UIMAD UR10, UR37, UR9, URZ ;  /* 0x00000009250a72a4 */ /* 0x000fe4000f8e02ff */
[----:B------:R-:W-:Y:S01]  /*74b0*/  USEL UR17, UR8, UR17, !UP4 ;  /* 0x0000001108117287 */ /* 0x000fe2000e000000 */
[----:B------:R-:W-:Y:S02]  /*74c0*/  UMOV UR31, UR41 ;  /* 0x00000029001f7c82 */ /* 0x000fe40008000000 */
[----:B------:R-:W-:Y:S02]  /*74d0*/  USHF.R.U32.HI UR30, URZ, UR21, UR31 ;  /* 0x00000015ff1e7299 */ /* 0x000fe4000801161f */
[----:B------:R-:W-:Y:S02]  /*74e0*/  UIADD3 UR16, UPT, UPT, -UR17, URZ, URZ ;  /* 0x000000ff11107290 */ /* 0x000fe4000fffe1ff */
[----:B------:R-:W-:Y:S02]  /*74f0*/  USEL UR5, UR15, UR30, !UP6 ;  /* 0x0000001e0f057287 */ /* 0x000fe4000f000000 */
[----:B------:R-:W-:Y:S01]  /*7500*/  UIMAD UR16, UR37, UR16, UR8 ;  /* 0x00000010251072a4 */ /* 0x000fe2000f8e0208 */
[----:B------:R-:W-:Y:S02]  /*7510*/  UMOV UR31, UR39 ;  /* 0x00000027001f7c82 */ /* 0x000fe40008000000 */
[----:B------:R-:W-:Y:S04]  /*7520*/  @UP4 USHF.R.U32.HI UR4, URZ, UR7, UR31 ;  /* 0x00000007ff044299 */ /* 0x000fe8000801161f */
[----:B------:R-:W-:Y:S04]  /*7530*/  UIMAD UR4, UR37, UR4, URZ ;  /* 0x00000004250472a4 */ /* 0x000fe8000f8e02ff */
[----:B------:R-:W-:Y:S04]  /*7540*/  UISETP.GE.AND UP0, UPT, UR8, UR4, UPT ;  /* 0x000000040800728c */ /* 0x000fe8000bf06270 */
[----:B------:R-:W-:Y:S02]  /*7550*/  UISETP.GE.OR UP0, UPT, UR5, UR10, UP0 ;  /* 0x0000000a0500728c */ /* 0x000fe40008706670 */
[----:B------:R-:W-:Y:S09]  /*7560*/  UIMAD.WIDE.U32 UR10, UR5, UR6, URZ ;  /* 0x00000006050a72a5 */ /* 0x000ff2000f8e00ff */
[----:B------:R-:W-:Y:S04]  /*7570*/  @!UP0 USHF.R.U32.HI UR4, URZ, UR7, UR11 ;  /* 0x00000007ff048299 */ /* 0x000fe8000801160b */
[----:B------:R-:W-:Y:S04]  /*7580*/  @!UP0 USEL UR4, UR5, UR4, !UP4 ;  /* 0x0000000405048287 */ /* 0x000fe8000e000000 */
[----:B------:R-:W-:Y:S02]  /*7590*/  @!UP0 UIMAD UR12, UR9, UR16, UR4 ;  /* 0x00000010090c82a4 */ /* 0x000fe4000f8e0204 */
[----:B------:R-:W-:Y:S02]  /*75a0*/  @!UP0 UIADD3 UR16, UPT, UPT, UR17, -UR4, URZ ;  /* 0x8000000411108290 */ /* 0x000fe4000fffe0ff */
[----:B------:R-:W-:Y:S02]  /*75b0*/  UIADD3 UR9, UPT, UPT, -UR5, URZ, URZ ;  /* 0x000000ff05097290 */ /* 0x000fe4000fffe1ff */
[----:B------:R-:W-:Y:S02]  /*75c0*/  UIADD3 UR4, UPT, UPT, -UR8, URZ, URZ ;  /* 0x000000ff08047290 */ /* 0x000fe4000fffe1ff */
[----:B------:R-:W-:Y:S02]  /*75d0*/  @!UP0 UIMAD UR8, UR16, UR37, UR5 ;  /* 0x00000025100882a4 */ /* 0x000fe4000f8e0205 */
[----:B------:R-:W-:Y:S02]  /*75e0*/  UIMAD UR15, UR13, UR9, UR15 ;  /* 0x000000090d0f72a4 */ /* 0x000fe4000f8e020f */
[----:B------:R-:W-:Y:S01]  /*75f0*/  UIMAD UR14, UR22, UR4, UR14 ;  /* 0x00000004160e72a4 */ /* 0x000fe2000f8e020e */
[----:B------:R-:W-:Y:S02]  /*7600*/  @!UP0 UMOV UR5, UR12 ;  /* 0x0000000c00058c82 */ /* 0x000fe40008000000 */
[----:B------:R-:W-:Y:S02]  /*7610*/  UIMAD UR15, UR5, UR13, UR15 ;  /* 0x0000000d050f72a4 */ /* 0x000fe4000f8e020f */
[----:B------:R-:W-:Y:S11]  /*7620*/  UIMAD UR14, UR8, UR22, UR14 ;  /* 0x00000016080e72a4 */ /* 0x000ff6000f8e020e */
[----:B------:R-:W-:Y:S01]  /*7630*/  @!UPT UIADD3 URZ, UPT, UPT, URZ, URZ, URZ ;  /* 0x000000fffffff290 */ /* 0x000fe2000fffe0ff */
.L_x_156:
[----:B------:R-:W3:Y:S01]  /*7640*/  @!UP2 LDCU.128 UR8, c[0x0][0xb10] ;  /* 0x00016200ff08a7ac */ /* 0x000ee20008000c00 */
[C---:B------:R-:W-:Y:S02]  /*7650*/  ISETP.NE.U32.AND P1, PT, R4.reuse, RZ, PT ;  /* 0x000000ff0400720c */ /* 0x040fe40003f25070 */
[----:B------:R-:W-:Y:S02]  /*7660*/  ISETP.NE.U32.AND P0, PT, R4, RZ, PT ;  /* 0x000000ff0400720c */ /* 0x000fe40003f05070 */
[C---:B------:R-:W-:Y:S02]  /*7670*/  ISETP.NE.AND.EX P1, PT, R5.reuse, RZ, PT, P1 ;  /* 0x000000ff0500720c */ /* 0x040fe40003f25310 */
[----:B------:R-:W-:Y:S01]  /*7680*/  ISETP.NE.AND.EX P0, PT, R5, RZ, PT, P0 ;  /* 0x000000ff0500720c */ /* 0x000fe20003f05300 */
[----:B------:R-:W4:Y:S01]  /*7690*/  @!UP2 LDCU UR5, c[0x0][0xb0c] ;  /* 0x00016180ff05a7ac */ /* 0x000f220008000800 */
[----:B------:R-:W-:Y:S01]  /*76a0*/  SHF.L.U32 R6, R15, 0x1f, RZ ;  /* 0x0000001f0f067819 */ /* 0x000fe200000006ff */
[----:B---3--:R-:W-:Y:S04]  /*76b0*/  UIMAD.WIDE.U32 UR16, UR15, UR8, URZ ;  /* 0x000000080f1072a5 */ /* 0x008fe8000f8e00ff */
[----:B------:R-:W-:Y:S02]  /*76c0*/  @!UP2 USHF.R.U32.HI UR4, URZ, UR9, UR17 ;  /* 0x00000009ff04a299 */ /* 0x000fe40008011611 */
[----:B------:R-:W-:Y:S02]  /*76d0*/  UIMAD.WIDE.U32 UR16, UR14, UR11, URZ ;  /* 0x0000000b0e1072a5 */ /* 0x000fe4000f8e00ff */
[----:B----4-:R-:W-:Y:S04]  /*76e0*/  @!UP2 UISETP.NE.AND UP0, UPT, UR5, 0x1, UPT ;  /* 0x000000010500a88c */ /* 0x010fe8000bf05270 */
[----:B------:R-:W-:Y:S02]  /*76f0*/  @!UP2 USEL UR8, UR15, UR4, !UP0 ;  /* 0x000000040f08a287 */ /* 0x000fe4000c000000 */
[----:B------:R-:W-:Y:S01]  /*7700*/  @!UP2 UISETP.NE.AND UP0, UPT, UR10, 0x1, UPT ;  /* 0x000000010a00a88c */ /* 0x000fe2000bf05270 */
[----:B------:R-:W3:Y:S02]  /*7710*/  @!UP2 LDCU UR4, c[0x0][0xb20] ;  /* 0x00016400ff04a7ac */ /* 0x000ee40008000800 */
[----:B---3--:R-:W-:Y:S04]  /*7720*/  @!UP2 USHF.R.U32.HI UR4, URZ, UR4, UR17 ;  /* 0x00000004ff04a299 */ /* 0x008fe80008011611 */
[----:B------:R-:W-:Y:S04]  /*7730*/  @!UP2 USEL UR9, UR14, UR4, !UP0 ;  /* 0x000000040e09a287 */ /* 0x000fe8000c000000 */
[----:B------:R-:W-:Y:S02]  /*7740*/  @!UP2 UIADD3 UR4, UPT, UPT, -UR8, UR9, URZ ;  /* 0x000000090804a290 */ /* 0x000fe4000fffe1ff */
[----:B------:R-:W-:Y:S02]  /*7750*/  @!UP2 UIADD3 UR8, UPT, UPT, UR8, -UR9, URZ ;  /* 0x800000090808a290 */ /* 0x000fe4000fffe0ff */
[----:B------:R-:W-:Y:S02]  /*7760*/  @!UP2 UIMAD UR15, UR4, UR5, UR15 ;  /* 0x00000005040fa2a4 */ /* 0x000fe4000f8e020f */
[----:B------:R-:W-:Y:S01]  /*7770*/  @!UP2 UIMAD UR14, UR8, UR10, UR14 ;  /* 0x0000000a080ea2a4 */ /* 0x000fe2000f8e020e */
[----:B------:R-:W-:Y:S11]  /*7780*/  BRA.U UP3, `(.L_x_157) ;  /* 0x0000000103107547 */ /* 0x000ff6000b800000 */
[----:B------:R-:W-:Y:S04]  /*7790*/  MOV R7, UR26 ;  /* 0x0000001a00077c02 */ /* 0x000fe80008000f00 */
[----:B------:R-:W-:Y:S04]  /*77a0*/  SHF.L.U32 R7, R7, 0x1f, RZ ;  /* 0x0000001f07077819 */ /* 0x000fe800000006ff */
[----:B------:R-:W3:Y:S02]  /*77b0*/  SYNCS.PHASECHK.TRANS64.TRYWAIT P2, [UR19+0x498], R7 ;  /* 0x00049807ff0075a7 */ /* 0x000ee40008041113 */
[----:B---3--:R-:W-:Y:S05]  /*77c0*/  @!P2 BRA `(.L_x_158) ;  /* 0x0000004000a8a947 */ /* 0x008fea0003800000 */
.L_x_157:
[----:B------:R-:W-:Y:S05]  /*77d0*/  @!P1 BRA `(.L_x_159) ;  /* 0x00000000002c9947 */ /* 0x000fea0003800000 */
[----:B------:R-:W-:Y:S01]  /*77e0*/  ISETP.NE.U32.AND P1, PT, R2, RZ, PT ;  /* 0x000000ff0200720c */ /* 0x000fe20003f25070 */
[----:B------:R-:W-:Y:S03]  /*77f0*/  IMAD.MOV.U32 R80, RZ, RZ, 0x1 ;  /* 0x00000001ff507424 */ /* 0x000fe600078e00ff */
[----:B------:R-:W-:Y:S11]  /*7800*/  ISETP.NE.AND.EX P1, PT, R3, RZ, PT, P1 ;  /* 0x000000ff0300720c */ /* 0x000ff60003f25310 */
[----:B------:R-:W-:Y:S02]  /*7810*/  @!UPT UIADD3 URZ, UPT, UPT, URZ, URZ, URZ ;  /* 0x000000fffffff290 */ /* 0x000fe4000fffe0ff */
[----:B------:R-:W3:Y:S01]  /*7820*/  @P1 LDC.64 R8, c[0x0][0x888] ;  /* 0x00022200ff081b82 */ /* 0x000ee20000000a00 */
[----:B-1----:R-:W-:Y:S04]  /*7830*/  @P1 IMAD R0, R4, UR36, RZ ;  /* 0x0000002404001c24 */ /* 0x002fe8000f8e02ff */
[----:B---3--:R-:W-:Y:S04]  /*7840*/  @P1 IMAD.WIDE R8, R0, 0x4, R8 ;  /* 0x0000000400081825 */ /* 0x008fe800078e0208 */
[----:B------:R-:W-:Y:S01]  /*7850*/  HFMA2 R0, -RZ, RZ, 0, 5.9604644775390625e-08 ;  /* 0x00000001ff007431 */ /* 0x000fe200000001ff */
[----:B-----5:R3:W5:Y:S04]  /*7860*/  @P1 LDG.E R39, desc[UR52][R8.64] ;  /* 0x0000003408271981 */ /* 0x020768000c1e1900 */
[----:B------:R-:W-:Y:S01]  /*7870*/  @!P1 PRMT R80, R0, 0x7610, R80 ;  /* 0x0000761000509816 */ /* 0x000fe20000000050 */
[----:B---3--:R-:W4:Y:S06]  /*7880*/  @!P1 LDC R39, c[0x0][0x880] ;  /* 0x00022000ff279b82 */ /* 0x008f2c0000000800 */
.L_x_159:
[----:B----45:R-:W-:Y:S01]  /*7890*/  @!P0 FSETP.EQ.AND P1, PT, R39, RZ, PT ;  /* 0x000000ff2700820b */ /* 0x030fe20003f22000 */
[----:B------:R-:W-:Y:S01]  /*78a0*/  @!UPT UIADD3 URZ, UPT, UPT, URZ, URZ, URZ ;  /* 0x000000fffffff290 */ /* 0x000fe2000fffe0ff */
[----:B------:R-:W-:Y:S11]  /*78b0*/  @!P0 BRA `(.L_x_160) ;  /* 0x0000000000188947 */ /* 0x000ff60003800000 */
[----:B------:R-:W-:Y:S02]  /*78c0*/  LOP3.LUT P0, RZ, R80, 0xff, RZ, 0xc0, !PT ;  /* 0x000000ff50ff7812 */ /* 0x000fe4000780c0ff */
[----:B------:R-:W-:Y:S04]  /*78d0*/  ISETP.NE.U32.AND P1, PT, R2, RZ, PT ;  /* 0x000000ff0200720c */ /* 0x000fe80003f25070 */
[----:B------:R-:W-:Y:S04]  /*78e0*/  ISETP.NE.AND.EX P1, PT, R3, RZ, PT, P1 ;  /* 0x000000ff0300720c */ /* 0x000fe80003f25310 */
[----:B------:R-:W-:Y:S03]  /*78f0*/  PLOP3.LUT P1, PT, P1, PT, PT, 0x8, 0x80 ;  /* 0x000000000080781c */ /* 0x000fe60000f2e170 */
[----:B------:R-:W-:Y:S11]  /*7900*/  @P0 FSETP.EQ.AND P1, PT, R39, RZ, PT ;  /* 0x000000ff2700020b */ /* 0x000ff60003f22000 */
[----:B------:R-:W-:Y:S02]  /*7910*/  @!UPT UIADD3 URZ, UPT, UPT, URZ, URZ, URZ ;  /* 0x000000fffffff290 */ /* 0x000fe4000fffe0ff */
.L_x_160:
[----:B------:R-:W3:Y:S01]  /*7920*/  SYNCS.PHASECHK.TRANS64.TRYWAIT P0, [UR19+0x488], R6 ;  /* 0x00048806ff0075a7 */ /* 0x000ee20008001113 */
[----:B------:R-:W-:Y:S02]  /*7930*/  ELECT P2, URZ, PT ;  /* 0x0000000000ff782f */ /* 0x000fe40003840000 */
[----:B------:R-:W-:Y:S01]  /*7940*/  IADD3 R14, PT, PT, R14, 0x1, RZ ;  /* 0x000000010e0e7810 */ /* 0x000fe20007ffe0ff */
[----:B---3--:R-:W-:Y:S10]  /*7950*/  @!P0 BRA `(.L_x_161) ;  /* 0x00000040005c8947 */ /* 0x008ff40003800000 */
.L_x_351:
[----:B------:R-:W-:Y:S01]  /*7960*/  PLOP3.LUT P1, PT, P1, P2, PT, 0xf2, 0x2f ;  /* 0x00000000002f781c */ /* 0x000fe20000f25e72 */
[----:B------:R-:W-:Y:S01]  /*7970*/  UMOV UR16, 0x0 ;  /* 0x0000000000107882 */ /* 0x000fe20000000000 */
[----:B------:R-:W-:Y:S01]  /*7980*/  UMOV UR17, 0x10000000 ;  /* 0x1000000000117882 */ /* 0x000fe20000000000 */
[----:B------:R-:W-:Y:S01]  /*7990*/  UMOV UR12, UR36 ;  /* 0x00000024000c7c82 */ /* 0x000fe20008000000 */
[----:B------:R-:W-:Y:S01]  /*79a0*/  LOP3.LUT R15, R15, 0x1, RZ, 0x3c, !PT ;  /* 0x000000010f0f7812 */ /* 0x000fe200078e3cff */
[----:B------:R-:W-:Y:S01]  /*79b0*/  UPLOP3.LUT UP3, UPT, UPT, UPT, UPT, 0x80, 0x8 ;  /* 0x000000000008789c */ /* 0x000fe20003f6f070 */
[----:B------:R-:W-:Y:S07]  /*79c0*/  UMOV UR36, UR29 ;  /* 0x0000001d00247c82 */ /* 0x000fee0008000000 */
[----:B-1----:R-:W-:Y:S01]  /*79d0*/  @!P1 IADD3 R6, P0, PT, R16, 0x580, RZ ;  /* 0x0000058010069810 */ /* 0x002fe20007f1e0ff */
[----:B------:R-:W-:Y:S03]  /*79e0*/  VOTEU.ALL UP0, P1 ;  /* 0x0000000000ff7886 */ /* 0x000fe60000800000 */
[----:B------:R-:W-:Y:S01]  /*79f0*/  @!P1 R2UR UR5, R6 ;  /* 0x00000000060592ca */ /* 0x000fe200000e0000 */
[----:B------:R-:W-:Y:S01]  /*7a00*/  @!P1 IMAD.X R0, RZ, RZ, R17, P0 ;  /* 0x000000ffff009224 */ /* 0x000fe200000e0611 */
[----:B------:R-:W-:Y:S01]  /*7a10*/  @!UP0 USHF.L.U32 UR10, UR51, 0x6, URZ ;  /* 0x00000006330a8899 */ /* 0x000fe200080006ff */
[----:B------:R-:W-:Y:S01]  /*7a20*/  ISETP.NE.AND P0, PT, R14, 0x2, PT ;  /* 0x000000020e00780c */ /* 0x000fe20003f05270 */
[----:B------:R-:W-:Y:S02]  /*7a30*/  @!UP0 USHF.L.U32 UR11, UR50, 0x6, URZ ;  /* 0x00000006320b8899 */ /* 0x000fe400080006ff */
[----:B------:R-:W-:Y:S01]  /*7a40*/  @!P1 R2UR UR4, R0 ;  /* 0x00000000000492ca */ /* 0x000fe200000e0000 */
[----:B------:R-:W-:Y:S01]  /*7a50*/  @!UP0 UIADD3 UR8, UPT, UPT, UR19, 0x600, URZ ;  /* 0x0000060013088890 */ /* 0x000fe2000fffe0ff */
[----:B------:R-:W-:Y:S01]  /*7a60*/  SEL R0, RZ, 0x1, P0 ;  /* 0x00000001ff007807 */ /* 0x000fe20000000000 */
[----:B------:R-:W-:Y:S01]  /*7a70*/  @!UP0 UIADD3 UR9, UPT, UPT, UR19, 0x480, URZ ;  /* 0x0000048013098890 */ /* 0x000fe2000fffe0ff */
[----:B------:R-:W-:Y:S01]  /*7a80*/  SEL R14, R14, RZ, P0 ;  /* 0x000000ff0e0e7207 */ /* 0x000fe20000000000 */
[----:B------:R-:W-:Y:S01]  /*7a90*/  VOTEU.ALL UP0, P1 ;  /* 0x0000000000ff7886 */ /* 0x000fe20000800000 */
[----:B------:R-:W-:Y:S01]  /*7aa0*/  LOP3.LUT R13, R13, R0, RZ, 0x3c, !PT ;  /* 0x000000000d0d7212 */ /* 0x000fe200078e3cff */
[----:B------:R-:W-:Y:S01]  /*7ab0*/  IMAD.U32 R6, RZ, RZ, UR5 ;  /* 0x00000005ff067e24 */ /* 0x000fe2000f8e00ff */
[----:B------:R-:W-:Y:S02]  /*7ac0*/  UIADD3 UR51, UPT, UPT, UR14, UR48, URZ ;  /* 0x000000300e337290 */ /* 0x000fe4000fffe0ff */
[----:B------:R-:W-:Y:S03]  /*7ad0*/  UIADD3 UR50, UPT, UPT, UR15, UR49, URZ ;  /* 0x000000310f327290 */ /* 0x000fe6000fffe0ff */
[----:B------:R-:W-:Y:S01]  /*7ae0*/  IMAD.U32 R7, RZ, RZ, UR4 ;  /* 0x00000004ff077e24 */ /* 0x000fe2000f8e00ff */
[----:B------:R-:W-:Y:S04]  /*7af0*/  @!P1 R2UR UR4, R6 ;  /* 0x00000000060492ca */ /* 0x000fe800000e0000 */
[----:B------:R-:W-:Y:S11]  /*7b00*/  @!P1 R2UR UR5, R7 ;  /* 0x00000000070592ca */ /* 0x000ff600000e0000 */
[----:B------:R-:W-:Y:S02]  /*7b10*/  @!UPT UIADD3 URZ, UPT, UPT, URZ, URZ, URZ ;  /* 0x000000fffffff290 */ /* 0x000fe4000fffe0ff */
[----:B------:R3:W-:Y:S01]  /*7b20*/  @!UP0 UTMALDG.3D [UR8], [UR4], desc[UR16] ;  /* 0x00001008040085b4 */ /* 0x0007e20008011000 */
[----:B------:R3:W-:Y:S01]  /*7b30*/  @!P1 SYNCS.ARRIVE.TRANS64.RED.A0TR RZ, [UR19+0x480], R12 ;  /* 0x0004800cffff99a7 */ /* 0x0007e20008300413 */
[----:B------:R-:W-:Y:S01]  /*7b40*/  SYNCS.ARRIVE.TRANS64.RED.A1T0 RZ, [UR54], RZ ;  /* 0x000000ffffff79a7 */ /* 0x000fe20008100436 */
[----:B------:R-:W-:Y:S05]  /*7b50*/  BRA.U UP1, `(.L_x_162) ;  /* 0xfffffff501a87547 */ /* 0x000fea000b83ffff */
[----:B------:R-:W-:Y:S07]  /*7b60*/  MOV R0, UR19 ;  /* 0x0000001300007c02 */ /* 0x000fee0008000f00 */
.L_x_163:
[----:B-1----:R-:W-:-:S04]  /*7b70*/  SHF.L.U32 R2, R15, 0x1f, RZ ;  /* 0x0000001f0f027819 */ /* 0x002fc800000006ff */
[----:B------:R1:W4:Y:S03]  /*7b80*/  SYNCS.PHASECHK.TRANS64.TRYWAIT P0, [R0+URZ+0x488], R2 ;  /* 0x00048802000075a7 */ /* 0x00032600080011ff */
[----:B----4-:R-:W-:Y:S05]  /*7b90*/  @!P0 NANOSLEEP.SYNCS 0x989680 ;  /* 0x009896800000895d */ /* 0x010fea0003900000 */
[----:B------:R-:W4:Y:S02]  /*7ba0*/  @!P0 SYNCS.PHASECHK.TRANS64 P0, [R0+URZ+0x488], R2 ;  /* 0x00048802000085a7 */ /* 0x000f2400080010ff */
[----:B--234-:R-:W-:Y:S05]  /*7bb0*/  @P0 EXIT ;  /* 0x000000000000094d */ /* 0x01cfea0003800000 */
[----:B------:R-:W-:Y:S05]  /*7bc0*/  BRA `(.L_x_163) ;  /* 0xfffffffc00e87947 */ /* 0x000fea000383ffff */
.L_x_154:
[----:B------:R-:W-:-:S06]  /*7bd0*/  UISETP.GE.AND UP0, UPT, UR11, 0x4, UPT ;  /* 0x000000040b00788c */ /* 0x000fcc000bf06270 */
[----:B------:R-:W-:-:S13]  /*7be0*/  PLOP3.LUT P0, PT, PT, PT, UP0, 0x80, 0x8 ;  /* 0x000000000008781c */ /* 0x000fda0003f0f008 */
[----:B-1----:R-:W-:Y:S05]  /*7bf0*/  @!P0 EXIT ;  /* 0x000000000000894d */ /* 0x002fea0003800000 */
[----:B------:R-:W-:Y:S01]  /*7c00*/  BAR.SYNC.DEFER_BLOCKING 0x6, 0xa0 ;  /* 0x0182800000007b1d */ /* 0x000fe20000010000 */
[----:B------:R-:W-:Y:S01]  /*7c10*/  IMAD.SHL.U32 R4, R69, 0x40, RZ ;  /* 0x0000004045047824 */ /* 0x000fe200078e00ff */
[----:B------:R-:W-:Y:S01]  /*7c20*/  SHF.R.U32.HI R5, RZ, 0x1, R69 ;  /* 0x00000001ff057819 */ /* 0x000fe20000011645 */
[----:B------:R-:W-:Y:S01]  /*7c30*/  IMAD.SHL.U32 R3, R81, 0x800, RZ ;  /* 0x0000080051037824 */ /* 0x000fe200078e00ff */
[----:B------:R-:W-:Y:S01]  /*7c40*/  CS2R R84, SRZ ;  /* 0x0000000000547805 */ /* 0x000fe2000001ff00 */
[C---:B------:R-:W-:Y:S01]  /*7c50*/  IMAD.U32 R37, R69.reuse, 0x10000, RZ ;  /* 0x0001000045257824 */ /* 0x040fe200078e00ff */
[----:B------:R-:W-:Y:S01]  /*7c60*/  UMOV UR57, 0x400 ;  /* 0x0000040000397882 */ /* 0x000fe20000000000 */
[C---:B------:R-:W-:Y:S01]  /*7c70*/  LOP3.LUT R2, R4.reuse, 0x180, RZ, 0xc0, !PT ;  /* 0x0000018004027812 */ /* 0x040fe200078ec0ff */
[----:B------:R-:W-:Y:S01]  /*7c80*/  ULEA UR57, UR54, UR57, 0x18 ;  /* 0x0000003936397291 */ /* 0x000fe2000f8ec0ff */
[----:B------:R-:W-:Y:S01]  /*7c90*/  LOP3.LUT R4, R4, 0x640, RZ, 0xc0, !PT ;  /* 0x0000064004047812 */ /* 0x000fe200078ec0ff */
[----:B------:R-:W1:Y:S01]  /*7ca0*/  LDC.64 R70, c[0x0][0x888] ;  /* 0x00022200ff467b82 */ /* 0x000e620000000a00 */
[----:B------:R-:W-:Y:S01]  /*7cb0*/  LOP3.LUT R5, R2, 0x20, R5, 0xf8, !PT ;  /* 0x0000002002057812 */ /* 0x000fe200078ef805 */
[----:B------:R-:W-:Y:S01]  /*7cc0*/  IMAD.SHL.U32 R2, R69, 0x8, RZ ;  /* 0x0000000845027824 */ /* 0x000fe200078e00ff */
[----:B------:R-:W-:Y:S01]  /*7cd0*/  LOP3.LUT R3, R4, 0x800, R3, 0xf8, !PT ;  /* 0x0000080004037812 */ /* 0x000fe200078ef803 */
[----:B------:R-:W-:Y:S01]  /*7ce0*/  UIADD3 UR4, UPT, UPT, UR57, 0x1600, URZ ;  /* 0x0000160039047890 */ /* 0x000fe2000fffe0ff */
[----:B------:R-:W-:Y:S01]  /*7cf0*/  IMAD.MOV.U32 R36, RZ, RZ, RZ ;  /* 0x000000ffff247224 */ /* 0x000fe200078e00ff */
[----:B------:R-:W2:Y:S01]  /*7d00*/  LDCU UR59, c[0x0][0x370] ;  /* 0x00006e00ff3b77ac */ /* 0x000ea20008000800 */
[----:B------:R-:W-:Y:S01]  /*7d10*/  LOP3.LUT R2, R5, 0x30, R2, 0x78, !PT ;  /* 0x0000003005027812 */ /* 0x000fe200078e7802 */
[----:B------:R-:W3:Y:S01]  /*7d20*/  LDC.64 R76, c[0x0][0x890] ;  /* 0x00022400ff4c7b82 */ /* 0x000ee20000000a00 */
[----:B------:R-:W-:Y:S01]  /*7d30*/  IMAD.MOV.U32 R86, RZ, RZ, RZ ;  /* 0x000000ffff567224 */ /* 0x000fe200078e00ff */
[----:B------:R-:W4:Y:S01]  /*7d40*/  LDCU.64 UR62, c[0x0][0x348] ;  /* 0x00006900ff3e77ac */ /* 0x000f220008000a00 */
[----:B------:R-:W-:Y:S01]  /*7d50*/  LOP3.LUT R79, R3, R2, RZ, 0xfc, !PT ;  /* 0x00000002034f7212 */ /* 0x000fe200078efcff */
[----:B------:R-:W-:Y:S01]  /*7d60*/  IMAD.SHL.U32 R3, R81, 0x200000, RZ ;  /* 0x0020000051037824 */ /* 0x000fe200078e00ff */
[----:B------:R-:W2:Y:S01]  /*7d70*/  LDS R0, [UR57+0x550] ;  /* 0x00055039ff007984 */ /* 0x000ea20008000800 */
[----:B------:R-:W-:-:S02]  /*7d80*/  IMAD.SHL.U32 R2, R69, 0x10, RZ ;  /* 0x0000001045027824 */ /* 0x000fc400078e00ff */
[----:B------:R-:W1:Y:S01]  /*7d90*/  LDC.64 R74, c[0x0][0x8b0] ;  /* 0x00022c00ff4a7b82 */ /* 0x000e620000000a00 */
[----:B------:R-:W-:Y:S01]  /*7da0*/  LOP3.LUT R3, R3, 0x200000, RZ, 0xc0, !PT ;  /* 0x0020000003037812 */ /* 0x000fe200078ec0ff */
[----:B------:R-:W-:Y:S01]  /*7db0*/  VIADD R78, R79, UR57 ;  /* 0x000000394f4e7c36 */ /* 0x000fe20008000000 */
[----:B------:R-:W1:Y:S01]  /*7dc0*/  LDCU UR41, c[0x0][0xb0c] ;  /* 0x00016180ff2977ac */ /* 0x000e620008000800 */
[----:B------:R-:W-:Y:S01]  /*7dd0*/  LOP3.LUT R2, R2, 0x20, RZ, 0xc0, !PT ;  /* 0x0000002002027812 */ /* 0x000fe200078ec0ff */
[----:B------:R-:W-:Y:S01]  /*7de0*/  IMAD.MOV.U32 R83, RZ, RZ, RZ ;  /* 0x000000ffff537224 */ /* 0x000fe200078e00ff */
[----:B------:R-:W-:Y:S01]  /*7df0*/  LOP3.LUT R37, R3, 0x400000, R37, 0xf8, !PT ;  /* 0x0040000003257812 */ /* 0x000fe200078ef825 */
[----:B------:R-:W-:Y:S01]  /*7e00*/  IMAD.U32 R87, RZ, RZ, UR4 ;  /* 0x00000004ff577e24 */ /* 0x000fe2000f8e00ff */
[----:B------:R-:W1:Y:S01]  /*7e10*/  LDC.64 R72, c[0x0][0x8a8] ;  /* 0x00022a00ff487b82 */ /* 0x000e620000000a00 */
[----:B------:R-:W-:Y:S01]  /*7e20*/  IADD3 R78, PT, PT, -R2, 0x600, R78 ;  /* 0x00000600024e7810 */ /* 0x000fe20007ffe14e */
[----:B------:R-:W1:Y:S01]  /*7e30*/  LDCU UR55, c[0x0][0xb20] ;  /* 0x00016400ff3777ac */ /* 0x000e620008000800 */
[----:B------:R-:W1:Y:S01]  /*7e40*/  LDCU UR40, c[0x0][0xb30] ;  /* 0x00016600ff2877ac */ /* 0x000e620008000800 */
[----:B------:R-:W1:Y:S01]  /*7e50*/  LDCU.64 UR38, c[0x0][0xb28] ;  /* 0x00016500ff2677ac */ /* 0x000e620008000a00 */
[----:B------:R-:W1:Y:S01]  /*7e60*/  LDCU.128 UR44, c[0x0][0xb10] ;  /* 0x00016200ff2c77ac */ /* 0x000e620008000c00 */
[----:B------:R-:W1:Y:S01]  /*7e70*/  LDCU UR58, c[0x0][0x374] ;  /* 0x00006e80ff3a77ac */ /* 0x000e620008000800 */
[----:B------:R-:W-:Y:S01]  /*7e80*/  UIADD3 UR56, UPT, UPT, UR57, 0x600, URZ ;  /* 0x0000060039387890 */ /* 0x000fe2000fffe0ff */
[----:B--2-4-:R-:W-:-:S11]  /*7e90*/  IMAD.IADD R37, R0, 0x1, R37 ;  /* 0x0000000100257824 */ /* 0x014fd600078e0225 */
.L_x_181:
[----:B------:R-:W-:Y:S02]  /*7ea0*/  LEA R3, R83, UR57, 0x3 ;  /* 0x0000003953037c11 */ /* 0x000fe4000f8e18ff */
[----:B------:R-:W-:Y:S02]  /*7eb0*/  SHF.L.U32 R0, R85, 0x1f, RZ ;  /* 0x0000001f55007819 */ /* 0x000fe400000006ff */
[----:B-1----:R-:W-:Y:S02]  /*7ec0*/  LEA R4, R83, UR57, 0x4 ;  /* 0x0000003953047c11 */ /* 0x002fe4000f8e20ff */
[----:B--2---:R-:W2:Y:S02]  /*7ed0*/  SYNCS.PHASECHK.TRANS64.TRYWAIT P0, [R3+URZ+0x4a0], R0 ;  /* 0x0004a000030075a7 */ /* 0x004ea400080011ff */
[----:B--2---:R-:W-:Y:S05]  /*7ee0*/  @!P0 BRA `(.L_x_164) ;  /* 0x0000003c00108947 */ /* 0x004fea0003800000 */
.L_x_352:
        /* <DEDUP_REMOVED lines=11> */
[----:B------:R-:W-:Y:S01]  /*7fa0*/  PLOP3.LUT P0, PT, PT, PT, UP1, 0x80, 0x8 ;  /* 0x000000000008781c */ /* 0x000fe20003f0f018 */
[----:B------:R-:W-:Y:S11]  /*7fb0*/  UP2UR UR61, UPR, URZ, 0x2 ;  /* 0x00000002ff3d7883 */ /* 0x000ff60008000000 */
[----:B------:R-:W-:Y:S01]  /*7fc0*/  @!UPT UIADD3 URZ, UPT, UPT, URZ, URZ, URZ ;  /* 0x000000fffffff290 */ /* 0x000fe2000fffe0ff */
[----:B--2---:R-:W-:Y:S02]  /*7fd0*/  @P0 SHF.R.U32.HI R0, RZ, 0x10, R5 ;  /* 0x00000010ff000819 */ /* 0x004fe40000011605 */
        /* <DEDUP_REMOVED lines=13> */
[----:B------:R-:W-:Y:S02]  /*80b0*/  UISETP.NE.AND UP0, UPT, UR46, 0x1, UPT ;  /* 0x000000012e00788c */ /* 0x000fe4000bf05270 */
[----:B------:R-:W-:Y:S02]  /*80c0*/  USHF.R.U32.HI UR15, URZ, UR55, UR15 ;  /* 0x00000037ff0f7299 */ /* 0x000fe4000801160f */
[----:B------:R-:W-:Y:S02]  /*80d0*/  UIMAD.WIDE.U32 UR18, UR59, UR44, URZ ;  /* 0x0000002c3b1272a5 */ /* 0x000fe4000f8e00ff */
[----:B------:R-:W-:Y:S02]  /*80e0*/  UIMAD.WIDE.U32 UR20, UR42, UR47, URZ ;  /* 0x0000002f2a1472a5 */ /* 0x000fe4000f8e00ff */
[----:B------:R-:W-:Y:S02]  /*80f0*/  USEL UR4, UR58, UR15, !UP0 ;  /* 0x0000000f3a047287 */ /* 0x000fe4000c000000 */
[----:B------:R-:W-:Y:S02]  /*8100*/  UISETP.NE.AND UP2, UPT, UR37, 0x1, UPT ;  /* 0x000000012500788c */ /* 0x000fe4000bf45270 */
[----:B------:R-:W-:Y:S02]  /*8110*/  USHF.R.U32.HI UR14, URZ, UR45, UR19 ;  /* 0x0000002dff0e7299 */ /* 0x000fe40008011613 */
[----:B------:R-:W-:Y:S02]  /*8120*/  USHF.R.U32.HI UR15, URZ, UR55, UR21 ;  /* 0x00000037ff0f7299 */ /* 0x000fe40008011615 */
[----:B------:R-:W-:Y:S02]  /*8130*/  UIMAD.WIDE.U32 UR18, UR4, UR38, URZ ;  /* 0x00000026041272a5 */ /* 0x000fe4000f8e00ff */
[----:B------:R-:W-:Y:S02]  /*8140*/  UISETP.NE.AND UP1, UPT, UR41, 0x1, UPT ;  /* 0x000000012900788c */ /* 0x000fe4000bf25270 */
[----:B------:R-:W-:Y:S02]  /*8150*/  UIMAD.WIDE.U32 UR16, UR43, UR44, URZ ;  /* 0x0000002c2b1072a5 */ /* 0x000fe4000f8e00ff */
[----:B------:R-:W-:Y:S02]  /*8160*/  USEL UR8, UR42, UR15, !UP0 ;  /* 0x0000000f2a087287 */ /* 0x000fe4000c000000 */
[----:B------:R-:W-:Y:S02]  /*8170*/  USEL UR9, UR59, UR14, !UP1 ;  /* 0x0000000e3b097287 */ /* 0x000fe4000c800000 */
[----:B------:R-:W-:Y:S02]  /*8180*/  USHF.R.U32.HI UR14, URZ, UR45, UR17 ;  /* 0x0000002dff0e7299 */ /* 0x000fe40008011611 */
[----:B------:R-:W-:Y:S02]  /*8190*/  UIMAD.WIDE.U32 UR16, UR9, UR38, URZ ;  /* 0x00000026091072a5 */ /* 0x000fe4000f8e00ff */
[----:B------:R-:W-:Y:S02]  /*81a0*/  USEL UR5, UR43, UR14, !UP1 ;  /* 0x0000000e2b057287 */ /* 0x000fe4000c800000 */
[----:B------:R-:W-:Y:S02]  /*81b0*/  @UP2 USHF.R.U32.HI UR9, URZ, UR39, UR17 ;  /* 0x00000027ff092299 */ /* 0x000fe40008011611 */
[----:B------:R-:W-:Y:S02]  /*81c0*/  UIMAD.WIDE.U32 UR12, UR8, UR38, URZ ;  /* 0x00000026080c72a5 */ /* 0x000fe4000f8e00ff */
[----:B------:R-:W-:Y:S02]  /*81d0*/  UIMAD UR6, UR37, UR9, URZ ;  /* 0x00000009250672a4 */ /* 0x000fe4000f8e02ff */
[----:B------:R-:W-:Y:S01]  /*81e0*/  USHF.R.U32.HI UR11, URZ, UR39, UR13 ;  /* 0x00000027ff0b7299 */ /* 0x000fe2000801160d */
[----:B------:R-:W-:Y:S02]  /*81f0*/  UMOV UR15, UR19 ;  /* 0x00000013000f7c82 */ /* 0x000fe40008000000 */
[----:B------:R-:W-:Y:S02]  /*8200*/  @UP2 USHF.R.U32.HI UR4, URZ, UR39, UR15 ;  /* 0x00000027ff042299 */ /* 0x000fe4000801160f */
[----:B------:R-:W-:Y:S02]  /*8210*/  USEL UR12, UR8, UR11, !UP2 ;  /* 0x0000000b080c7287 */ /* 0x000fe4000d000000 */
[----:B------:R-:W-:Y:S02]  /*8220*/  UIMAD UR4, UR37, UR4, URZ ;  /* 0x00000004250472a4 */ /* 0x000fe4000f8e02ff */
[----:B------:R-:W-:Y:S02]  /*8230*/  UIADD3 UR11, UPT, UPT, -UR12, URZ, URZ ;  /* 0x000000ff0c0b7290 */ /* 0x000fe4000fffe1ff */
[----:B------:R-:W-:Y:S02]  /*8240*/  UISETP.GE.AND UP0, UPT, UR8, UR4, UPT ;  /* 0x000000040800728c */ /* 0x000fe4000bf06270 */
[----:B------:R-:W-:Y:S02]  /*8250*/  UIMAD UR11, UR37, UR11, UR8 ;  /* 0x0000000b250b72a4 */ /* 0x000fe4000f8e0208 */
[----:B------:R-:W-:Y:S02]  /*8260*/  UISETP.GE.OR UP0, UPT, UR5, UR6, UP0 ;  /* 0x000000060500728c */ /* 0x000fe40008706670 */
[----:B------:R-:W-:Y:S02]  /*8270*/  UIMAD.WIDE.U32 UR6, UR5, UR38, URZ ;  /* 0x00000026050672a5 */ /* 0x000fe4000f8e00ff */
[----:B------:R-:W-:Y:S04]  /*8280*/  UIADD3 UR6, UPT, UPT, -UR8, URZ, URZ ;  /* 0x000000ff08067290 */ /* 0x000fe8000fffe1ff */
[----:B------:R-:W-:Y:S03]  /*8290*/  UIMAD UR42, UR46, UR6, UR42 ;  /* 0x000000062e2a72a4 */ /* 0x000fe6000f8e022a */
[----:B------:R-:W-:Y:S02]  /*82a0*/  @!UP0 USHF.R.U32.HI UR4, URZ, UR39, UR7 ;  /* 0x00000027ff048299 */ /* 0x000fe40008011607 */
[----:B------:R-:W-:Y:S02]  /*82b0*/  UIADD3 UR7, UPT, UPT, -UR5, URZ, URZ ;  /* 0x000000ff05077290 */ /* 0x000fe4000fffe1ff */
[----:B------:R-:W-:Y:S02]  /*82c0*/  @!UP0 USEL UR4, UR5, UR4, !UP2 ;  /* 0x0000000405048287 */ /* 0x000fe4000d000000 */
[----:B------:R-:W-:Y:S02]  /*82d0*/  UIMAD UR43, UR41, UR7, UR43 ;  /* 0x00000007292b72a4 */ /* 0x000fe4000f8e022b */
[----:B------:R-:W-:Y:S02]  /*82e0*/  @!UP0 UIMAD UR10, UR9, UR11, UR4 ;  /* 0x0000000b090a82a4 */ /* 0x000fe4000f8e0204 */
[----:B------:R-:W-:Y:S04]  /*82f0*/  @!UP0 UIADD3 UR11, UPT, UPT, UR12, -UR4, URZ ;  /* 0x800000040c0b8290 */ /* 0x000fe8000fffe0ff */
[----:B------:R-:W-:Y:S03]  /*8300*/  @!UP0 UIMAD UR8, UR11, UR37, UR5 ;  /* 0x000000250b0882a4 */ /* 0x000fe6000f8e0205 */
[----:B------:R-:W-:Y:S02]  /*8310*/  @!UP0 UMOV UR5, UR10 ;  /* 0x0000000a00058c82 */ /* 0x000fe40008000000 */
[----:B------:R-:W-:Y:S02]  /*8320*/  UIMAD UR43, UR5, UR41, UR43 ;  /* 0x00000029052b72a4 */ /* 0x000fe4000f8e022b */
[----:B------:R-:W-:Y:S11]  /*8330*/  UIMAD UR42, UR8, UR46, UR42 ;  /* 0x0000002e082a72a4 */ /* 0x000ff6000f8e022a */
[----:B------:R-:W-:Y:S01]  /*8340*/  @!UPT UIADD3 URZ, UPT, UPT, URZ, URZ, URZ ;  /* 0x000000fffffff290 */ /* 0x000fe2000fffe0ff */
.L_x_165:
[----:B------:R-:W-:Y:S01]  /*8350*/  UISETP.NE.AND UP0, UPT, UR40, 0x1, UPT ;  /* 0x000000012800788c */ /* 0x000fe2000bf05270 */
[----:B------:R-:W-:Y:S10]  /*8360*/  IADD3 R83, PT, PT, R83, 0x1, RZ ;  /* 0x0000000153537810 */ /* 0x000ff40007ffe0ff */
[----:B------:R-:W2:Y:S01]  /*8370*/  @!UP0 LDCU.128 UR8, c[0x0][0xb10] ;  /* 0x00016200ff0887ac */ /* 0x000ea20008000c00 */
[----:B------:R-:W4:Y:S01]  /*8380*/  @!UP0 LDCU UR5, c[0x0][0xb0c] ;  /* 0x00016180ff0587ac */ /* 0x000f220008000800 */
[----:B------:R-:W3:Y:S01]  /*8390*/  @!UP0 LDCU UR4, c[0x0][0xb20] ;  /* 0x00016400ff0487ac */ /* 0x000ee20008000800 */
[----:B--2---:R-:W-:Y:S02]  /*83a0*/  UIMAD.WIDE.U32 UR6, UR43, UR8, URZ ;  /* 0x000000082b0672a5 */ /* 0x004fe4000f8e00ff */
[----:B------:R-:W-:Y:S02]  /*83b0*/  UIMAD.WIDE.U32 UR12, UR42, UR11, URZ ;  /* 0x0000000b2a0c72a5 */ /* 0x000fe4000f8e00ff */
[----:B------:R-:W-:Y:S02]  /*83c0*/  @!UP0 UISETP.NE.AND UP1, UPT, UR10, 0x1, UPT ;  /* 0x000000010a00888c */ /* 0x000fe4000bf25270 */
[----:B------:R-:W-:Y:S02]  /*83d0*/  @!UP0 USHF.R.U32.HI UR7, URZ, UR9, UR7 ;  /* 0x00000009ff078299 */ /* 0x000fe40008011607 */
[----:B----4-:R-:W-:Y:S02]  /*83e0*/  @!UP0 UISETP.NE.AND UP2, UPT, UR5, 0x1, UPT ;  /* 0x000000010500888c */ /* 0x010fe4000bf45270 */
[----:B---3--:R-:W-:Y:S02]  /*83f0*/  @!UP0 USHF.R.U32.HI UR4, URZ, UR4, UR13 ;  /* 0x00000004ff048299 */ /* 0x008fe4000801160d */
[----:B------:R-:W-:Y:S02]  /*8400*/  @!UP0 USEL UR7, UR43, UR7, !UP2 ;  /* 0x000000072b078287 */ /* 0x000fe4000d000000 */
[----:B------:R-:W-:Y:S04]  /*8410*/  @!UP0 USEL UR6, UR42, UR4, !UP1 ;  /* 0x000000042a068287 */ /* 0x000fe8000c800000 */
[----:B------:R-:W-:Y:S02]  /*8420*/  @!UP0 UIADD3 UR4, UPT, UPT, -UR7, UR6, URZ ;  /* 0x0000000607048290 */ /* 0x000fe4000fffe1ff */
[----:B------:R-:W-:Y:S02]  /*8430*/  @!UP0 UIADD3 UR6, UPT, UPT, UR7, -UR6, URZ ;  /* 0x8000000607068290 */ /* 0x000fe4000fffe0ff */
[----:B------:R-:W-:Y:S02]  /*8440*/  @!UP0 UIMAD UR43, UR4, UR5, UR43 ;  /* 0x00000005042b82a4 */ /* 0x000fe4000f8e022b */
[----:B------:R-:W-:Y:S02]  /*8450*/  @!UP0 UIMAD UR42, UR6, UR10, UR42 ;  /* 0x0000000a062a82a4 */ /* 0x000fe4000f8e022a */
[----:B------:R-:W-:Y:S09]  /*8460*/  ULOP3.LUT UP0, URZ, UR56, 0x1b0, URZ, 0xc0, !UPT ;  /* 0x000001b038ff7892 */ /* 0x000ff2000f80c0ff */
[----:B------:R-:W-:Y:S05]  /*8470*/  BRA.U !UP0, `(.L_x_166) ;  /* 0x0000000108407547 */ /* 0x000fea000b800000 */
[----:B------:R-:W2:Y:S01]  /*8480*/  LDCU.64 UR8, c[0x4][0x80] ;  /* 0x01001000ff0877ac */ /* 0x000ea20008000a00 */
[----:B------:R-:W-:Y:S01]  /*8490*/  MOV R3, 0x0 ;  /* 0x0000000000037802 */ /* 0x000fe20000000f00 */
[----:B------:R-:W-:Y:S02]  /*84a0*/  HFMA2 R12, -RZ, RZ, 0, 5.9604644775390625e-08 ;  /* 0x00000001ff0c7431 */ /* 0x000fe400000001ff */
[----:B------:R-:W-:Y:S02]  /*84b0*/  IMAD.MOV.U32 R8, RZ, RZ, 0x70 ;  /* 0x00000070ff087424 */ /* 0x000fe400078e00ff */
[----:B------:R-:W-:Y:S01]  /*84c0*/  IMAD.MOV.U32 R13, RZ, RZ, RZ ;  /* 0x000000ffff0d7224 */ /* 0x000fe200078e00ff */
[----:B------:R-:W3:Y:S01]  /*84d0*/  LDCU.64 UR6, c[0x4][0x88] ;  /* 0x01001100ff0677ac */ /* 0x000ee20008000a00 */
[----:B------:R-:W4:Y:S01]  /*84e0*/  LDC.64 R2, c[0x4][R3] ;  /* 0x0100000003027b82 */ /* 0x000f220000000a00 */
[----:B------:R-:W1:Y:S01]  /*84f0*/  LDCU.64 UR4, c[0x4][0x8] ;  /* 0x01000100ff0477ac */ /* 0x000e620008000a00 */
[----:B--2---:R-:W-:Y:S01]  /*8500*/  MOV R5, UR9 ;  /* 0x0000000900057c02 */ /* 0x004fe20008000f00 */
[----:B------:R-:W-:Y:S01]  /*8510*/  IMAD.U32 R4, RZ, RZ, UR8 ;  /* 0x00000008ff047e24 */ /* 0x000fe2000f8e00ff */
[----:B---3--:R-:W-:Y:S01]  /*8520*/  MOV R7, UR7 ;  /* 0x0000000700077c02 */ /* 0x008fe20008000f00 */
[----:B------:R-:W-:Y:S01]  /*8530*/  IMAD.U32 R6, RZ, RZ, UR6 ;  /* 0x00000006ff067e24 */ /* 0x000fe2000f8e00ff */
[----:B-1----:R-:W-:Y:S01]  /*8540*/  MOV R11, UR5 ;  /* 0x00000005000b7c02 */ /* 0x002fe20008000f00 */
[----:B------:R-:W-:Y:S02]  /*8550*/  IMAD.U32 R10, RZ, RZ, UR4 ;  /* 0x00000004ff0a7e24 */ /* 0x000fe4000f8e00ff */
[----:B------:R-:W-:Y:S07]  /*8560*/  LEPC R20, `(.L_x_166) ;  /* 0x000000001014794e */ /* 0x000fee0000000000 */
[----:B----45:R-:W-:Y:S05]  /*8570*/  CALL.ABS.NOINC R2 ;  /* 0x0000000002007343 */ /* 0x030fea0003c00000 */
.L_x_166:
[----:B------:R-:W-:Y:S01]  /*8580*/  LOP3.LUT P0, RZ, R87, 0x1b0, RZ, 0xc0, !PT ;  /* 0x000001b057ff7812 */ /* 0x000fe2000780c0ff */
[----:B------:R-:W-:Y:S11]  /*8590*/  BSSY.RECONVERGENT B6, `(.L_x_167) ;  /* 0x0000013000067945 */ /* 0x000ff60003800200 */
[----:B------:R-:W-:Y:S01]  /*85a0*/  @!UPT UIADD3 URZ, UPT, UPT, URZ, URZ, URZ ;  /* 0x000000fffffff290 */ /* 0x000fe2000fffe0ff */
[----:B------:R-:W-:Y:S05]  /*85b0*/  @!P0 BRA `(.L_x_168) ;  /* 0x0000000000408947 */ /* 0x000fea0003800000 */
        /* <DEDUP_REMOVED lines=16> */
.L_x_168:
[----:B------:R-:W-:Y:S05]  /*86c0*/  BSYNC.RECONVERGENT B6 ;  /* 0x0000000000067941 */ /* 0x000fea0003800200 */
.L_x_167:
[----:B------:R-:W-:Y:S02]  /*86d0*/  ISETP.NE.U32.AND P0, PT, R70, RZ, PT ;  /* 0x000000ff4600720c */ /* 0x000fe40003f05070 */
[C---:B------:R-:W-:Y:S02]  /*86e0*/  ISETP.NE.U32.AND P2, PT, R76.reuse, RZ, PT ;  /* 0x000000ff4c00720c */ /* 0x040fe40003f45070 */
[----:B------:R-:W-:Y:S02]  /*86f0*/  ISETP.NE.AND.EX P0, PT, R71, RZ, PT, P0 ;  /* 0x000000ff4700720c */ /* 0x000fe40003f05300 */
[----:B------:R-:W-:Y:S02]  /*8700*/  ISETP.NE.U32.AND P4, PT, R76, RZ, PT ;  /* 0x000000ff4c00720c */ /* 0x000fe40003f85070 */
[C---:B------:R-:W-:Y:S02]  /*8710*/  ISETP.NE.AND.EX P2, PT, R77.reuse, RZ, P0, P2 ;  /* 0x000000ff4d00720c */ /* 0x040fe40000745320 */
[----:B------:R-:W-:Y:S02]  /*8720*/  ISETP.NE.AND.EX P4, PT, R77, RZ, PT, P4 ;  /* 0x000000ff4d00720c */ /* 0x000fe40003f85340 */
[----:B------:R-:W-:Y:S02]  /*8730*/  ISETP.NE.U32.AND P5, PT, R74, RZ, PT ;  /* 0x000000ff4a00720c */ /* 0x000fe40003fa5070 */
[----:B------:R-:W-:Y:S02]  /*8740*/  PLOP3.LUT P0, PT, PT, PT, PT, 0x8, 0x80 ;  /* 0x000000000080781c */ /* 0x000fe40003f0e170 */
[----:B------:R-:W-:Y:S05]  /*8750*/  ISETP.NE.AND.EX P5, PT, R75, RZ, PT, P5 ;  /* 0x000000ff4b00720c */ /* 0x000fea0003fa5350 */
[----:B------:R-:W-:Y:S02]  /*8760*/  @!P2 ISETP.NE.U32.AND P1, PT, R70, RZ, PT ;  /* 0x000000ff4600a20c */ /* 0x000fe40003f25070 */
[----:B------:R-:W-:Y:S02]  /*8770*/  @!P2 PLOP3.LUT P0, PT, P4, PT, PT, 0x80, 0x8 ;  /* 0x000000000008a81c */ /* 0x000fe4000270f070 */
[----:B------:R-:W-:Y:S01]  /*8780*/  @!P2 ISETP.NE.AND.EX P1, PT, R71, RZ, PT, P1 ;  /* 0x000000ff4700a20c */ /* 0x000fe20003f25310 */
[----:B------:R-:W-:Y:S01]  /*8790*/  @!UPT UIADD3 URZ, UPT, UPT, URZ, URZ, URZ ;  /* 0x000000fffffff290 */ /* 0x000fe2000fffe0ff */
[----:B------:R-:W-:Y:S11]  /*87a0*/  @!P4 BRA `(.L_x_169) ;  /* 0x00000000002cc947 */ /* 0x000ff60003800000 */
[----:B------:R-:W-:Y:S01]  /*87b0*/  ISETP.NE.U32.AND P3, PT, R70, RZ, PT ;  /* 0x000000ff4600720c */ /* 0x000fe20003f65070 */
[----:B------:R-:W-:Y:S03]  /*87c0*/  IMAD.MOV.U32 R80, RZ, RZ, 0x1 ;  /* 0x00000001ff507424 */ /* 0x000fe600078e00ff */
[----:B------:R-:W-:Y:S11]  /*87d0*/  ISETP.NE.AND.EX P3, PT, R71, RZ, PT, P3 ;  /* 0x000000ff4700720c */ /* 0x000ff60003f65330 */
[----:B------:R-:W-:Y:S02]  /*87e0*/  @!UPT UIADD3 URZ, UPT, UPT, URZ, URZ, URZ ;  /* 0x000000fffffff290 */ /* 0x000fe4000fffe0ff */
[----:B------:R-:W2:Y:S01]  /*87f0*/  @P3 LDC.64 R2, c[0x0][0x888] ;  /* 0x00022200ff023b82 */ /* 0x000ea20000000a00 */
[----:B-1----:R-:W-:Y:S04]  /*8800*/  @P3 IMAD R0, R76, UR36, RZ ;  /* 0x000000244c003c24 */ /* 0x002fe8000f8e02ff */
[----:B--2---:R-:W-:Y:S04]  /*8810*/  @P3 IMAD.WIDE R2, R0, 0x4, R2 ;  /* 0x0000000400023825 */ /* 0x004fe800078e0202 */
[----:B------:R-:W-:Y:S01]  /*8820*/  HFMA2 R0, -RZ, RZ, 0, 5.9604644775390625e-08 ;  /* 0x00000001ff007431 */ /* 0x000fe200000001ff */
[----:B-----5:R2:W5:Y:S04]  /*8830*/  @P3 LDG.E R39, desc[UR52][R2.64] ;  /* 0x0000003402273981 */ /* 0x020568000c1e1900 */
[----:B------:R-:W-:Y:S01]  /*8840*/  @!P3 PRMT R80, R0, 0x7610, R80 ;  /* 0x000076100050b816 */ /* 0x000fe20000000050 */
[----:B--2---:R-:W3:Y:S06]  /*8850*/  @!P3 LDC R39, c[0x0][0x880] ;  /* 0x00022000ff27bb82 */ /* 0x004eec0000000800 */
.L_x_169:
[----:B------:R-:W-:Y:S05]  /*8860*/  @!P5 BRA `(.L_x_170) ;  /* 0x000000000020d947 */ /* 0x000fea0003800000 */
[----:B------:R-:W-:Y:S04]  /*8870*/  ISETP.NE.U32.AND P3, PT, R72, RZ, PT ;  /* 0x000000ff4800720c */ /* 0x000fe80003f65070 */
[----:B------:R-:W-:Y:S11]  /*8880*/  ISETP.NE.AND.EX P3, PT, R73, RZ, PT, P3 ;  /* 0x000000ff4900720c */ /* 0x000ff60003f65330 */
[----:B------:R-:W-:Y:S02]  /*8890*/  @!UPT UIADD3 URZ, UPT, UPT, URZ, URZ, URZ ;  /* 0x000000fffffff290 */ /* 0x000fe4000fffe0ff */
[----:B------:R-:W2:Y:S01]  /*88a0*/  @P3 LDC.64 R2, c[0x0][0x8a8] ;  /* 0x00022a00ff023b82 */ /* 0x000ea20000000a00 */
[----:B-1----:R-:W-:Y:S04]  /*88b0*/  @P3 IMAD R0, R74, UR36, RZ ;  /* 0x000000244a003c24 */ /* 0x002fe8000f8e02ff */
[----:B--2---:R-:W-:Y:S05]  /*88c0*/  @P3 IMAD.WIDE R2, R0, 0x4, R2 ;  /* 0x0000000400023825 */ /* 0x004fea00078e0202 */
[----:B-----5:R2:W5:Y:S02]  /*88d0*/  @P3 LDG.E R38, desc[UR52][R2.64] ;  /* 0x0000003402263981 */ /* 0x020564000c1e1900 */
[----:B--2---:R-:W4:Y:S02]  /*88e0*/  @!P3 LDC R38, c[0x0][0x8a0] ;  /* 0x00022800ff26bb82 */ /* 0x004f240000000800 */
.L_x_170:
[----:B---3-5:R-:W-:Y:S01]  /*88f0*/  @!P2 FSETP.NEU.AND P3, PT, R39, RZ, PT ;  /* 0x000000ff2700a20b */ /* 0x028fe20003f6d000 */
[----:B------:R-:W-:Y:S01]  /*8900*/  BSSY B1, `(.L_x_171) ;  /* 0x0000036000017945 */ /* 0x000fe20003800000 */
[----:B------:R-:W-:Y:S02]  /*8910*/  @!P2 SEL R2, RZ, 0xffffffff, P1 ;  /* 0xffffffffff02a807 */ /* 0x000fe40000800000 */
[----:B------:R-:W-:Y:S02]  /*8920*/  CS2R R18, SRZ ;  /* 0x0000000000127805 */ /* 0x000fe4000001ff00 */
[----:B-1----:R-:W-:Y:S02]  /*8930*/  @!P2 SEL R0, RZ, 0xffffffff, P3 ;  /* 0xffffffffff00a807 */ /* 0x002fe40001800000 */
[----:B------:R-:W-:Y:S02]  /*8940*/  CS2R R16, SRZ ;  /* 0x0000000000107805 */ /* 0x000fe4000001ff00 */
[----:B------:R-:W-:Y:S02]  /*8950*/  @!P2 LOP3.LUT P1, RZ, R80, 0xff, RZ, 0xc0, !PT ;  /* 0x000000ff50ffa812 */ /* 0x000fe4000782c0ff */
[----:B------:R-:W-:Y:S02]  /*8960*/  CS2R R26, SRZ ;  /* 0x00000000001a7805 */ /* 0x000fe4000001ff00 */
[----:B------:R-:W-:Y:S02]  /*8970*/  LEA R82, R36, UR57, 0x3 ;  /* 0x0000003924527c11 */ /* 0x000fe4000f8e18ff */
[----:B------:R-:W-:Y:S02]  /*8980*/  CS2R R24, SRZ ;  /* 0x0000000000187805 */ /* 0x000fe4000001ff00 */
[----:B------:R-:W-:Y:S01]  /*8990*/  @P0 SEL R0, R2, R0, !P1 ;  /* 0x0000000002000207 */ /* 0x000fe20004800000 */
[----:B------:R-:W-:Y:S01]  /*89a0*/  IMAD R2, R36, 0x20, R37 ;  /* 0x0000002024027824 */ /* 0x000fe200078e0225 */
[----:B------:R-:W-:Y:S02]  /*89b0*/  SHF.L.U32 R4, R86, 0x1f, RZ ;  /* 0x0000001f56047819 */ /* 0x000fe400000006ff */
[----:B------:R-:W-:Y:S02]  /*89c0*/  @!P2 LOP3.LUT R0, R0, 0x1, RZ, 0xc0, !PT ;  /* 0x000000010000a812 */ /* 0x000fe400078ec0ff */
[----:B------:R-:W-:Y:S02]  /*89d0*/  PLOP3.LUT P5, PT, PT, PT, PT, 0x8, 0x80 ;  /* 0x000000000080781c */ /* 0x000fe40003fae170 */
[----:B------:R-:W-:Y:S11]  /*89e0*/  ISETP.NE.U32.OR P2, PT, R0, 0x1, P2 ;  /* 0x000000010000780c */ /* 0x000ff60001745470 */
[----:B------:R-:W-:Y:S02]  /*89f0*/  @!UPT UIADD3 URZ, UPT, UPT, URZ, URZ, URZ ;  /* 0x000000fffffff290 */ /* 0x000fe4000fffe0ff */
[----:B------:R-:W-:Y:S04]  /*8a00*/  @P2 SHF.L.U32 R0, R84, 0x1f, RZ ;  /* 0x0000001f54002819 */ /* 0x000fe800000006ff */
[----:B------:R-:W1:Y:S01]  /*8a10*/  @P2 SYNCS.PHASECHK.TRANS64.TRYWAIT P0, [UR57+0x480], R0 ;  /* 0x00048000ff0025a7 */ /* 0x000e620008001139 */
[----:B------:R2:W3:Y:S01]  /*8a20*/  SYNCS.PHASECHK.TRANS64.TRYWAIT P3, [R82+URZ+0x4c0], R4 ;  /* 0x0004c004520075a7 */ /* 0x0004e200080611ff */
[----:B-1----:R-:W-:Y:S01]  /*8a30*/  @P2 PLOP3.LUT P5, PT, P0, PT, PT, 0x8, 0x80 ;  /* 0x000000000080281c */ /* 0x002fe200007ae170 */
[----:B------:R-:W-:Y:S01]  /*8a40*/  @!UPT UIADD3 URZ, UPT, UPT, URZ, URZ, URZ ;  /* 0x000000fffffff290 */ /* 0x000fe2000fffe0ff */
[----:B--23--:R-:W-:Y:S11]  /*8a50*/  @!P2 BRA `(.L_x_172) ;  /* 0x000000000080a947 */ /* 0x00cff60003800000 */
[----:B------:R-:W-:Y:S01]  /*8a60*/  ISETP.NE.U32.AND P0, PT, R70, RZ, PT ;  /* 0x000000ff4600720c */ /* 0x000fe20003f05070 */
[----:B------:R-:W-:Y:S01]  /*8a70*/  BSSY B0, `(.L_x_173) ;  /* 0x0000012000007945 */ /* 0x000fe20003800000 */
[----:B------:R-:W-:Y:S02]  /*8a80*/  FSETP.NEU.AND P2, PT, R39, RZ, PT ;  /* 0x000000ff2700720b */ /* 0x000fe40003f4d000 */
[----:B------:R-:W-:Y:S02]  /*8a90*/  CS2R R26, SRZ ;  /* 0x00000000001a7805 */ /* 0x000fe4000001ff00 */
[----:B------:R-:W-:Y:S02]  /*8aa0*/  ISETP.NE.AND.EX P0, PT, R71, RZ, PT, P0 ;  /* 0x000000ff4700720c */ /* 0x000fe40003f05300 */
[----:B------:R-:W-:Y:S02]  /*8ab0*/  CS2R R24, SRZ ;  /* 0x0000000000187805 */ /* 0x000fe4000001ff00 */
[----:B------:R-:W-:Y:S02]  /*8ac0*/  LOP3.LUT P1, RZ, R80, 0xff, RZ, 0xc0, !PT ;  /* 0x000000ff50ff7812 */ /* 0x000fe4000782c0ff */
[----:B------:R-:W-:Y:S02]  /*8ad0*/  CS2R R18, SRZ ;  /* 0x0000000000127805 */ /* 0x000fe4000001ff00 */
[----:B------:R-:W-:Y:S02]  /*8ae0*/  SEL R0, RZ, 0xffffffff, P2 ;  /* 0xffffffffff007807 */ /* 0x000fe40001000000 */
[----:B------:R-:W-:Y:S02]  /*8af0*/  CS2R R16, SRZ ;  /* 0x0000000000107805 */ /* 0x000fe4000001ff00 */
[----:B------:R-:W-:Y:S04]  /*8b00*/  SEL R3, RZ, 0xffffffff, P0 ;  /* 0xffffffffff037807 */ /* 0x000fe80000000000 */
[----:B------:R-:W-:Y:S04]  /*8b10*/  @P4 SEL R0, R3, R0, !P1 ;  /* 0x0000000003004207 */ /* 0x000fe80004800000 */
[----:B------:R-:W-:Y:S04]  /*8b20*/  LOP3.LUT R0, R0, 0x1, RZ, 0xc0, !PT ;  /* 0x0000000100007812 */ /* 0x000fe800078ec0ff */
[----:B------:R-:W-:Y:S01]  /*8b30*/  ISETP.NE.U32.AND P0, PT, R0, 0x1, PT ;  /* 0x000000010000780c */ /* 0x000fe20003f05070 */
[----:B------:R-:W-:Y:S01]  /*8b40*/  @!UPT UIADD3 URZ, UPT, UPT, URZ, URZ, URZ ;  /* 0x000000fffffff290 */ /* 0x000fe2000fffe0ff */
[----:B------:R-:W-:Y:S11]  /*8b50*/  @!P5 BRA `(.L_x_174) ;  /* 0x00000000000cd947 */ /* 0x000ff60003800000 */
[----:B------:R-:W-:Y:S04]  /*8b60*/  SHF.L.U32 R3, R84, 0x1f, RZ ;  /* 0x0000001f54037819 */ /* 0x000fe800000006ff */
[----:B------:R-:W1:Y:S02]  /*8b70*/  SYNCS.PHASECHK.TRANS64.TRYWAIT P1, [UR57+0x480], R3 ;  /* 0x00048003ff0075a7 */ /* 0x000e640008021139 */
[----:B-1----:R-:W-:Y:S05]  /*8b80*/  @!P1 BRA `(.L_x_175) ;  /* 0x0000002c00fc9947 */ /* 0x002fea0003800000 */
.L_x_174:
[----:B------:R-:W-:Y:S05]  /*8b90*/  BSYNC B0 ;  /* 0x0000000000007941 */ /* 0x000fea0003800000 */
.L_x_173:
[----:B------:R2:W3:Y:S01]  /*8ba0*/  @P0 LDS.128 R24, [R79+UR57+0x600] ;  /* 0x000600394f180984 */ /* 0x0004e20008000c00 */
[----:B------:R-:W-:Y:S01]  /*8bb0*/  UIADD3 UR4, UPT, UPT, UR57, 0x488, URZ ;  /* 0x0000048839047890 */ /* 0x000fe2000fffe0ff */
[----:B------:R-:W-:Y:S02]  /*8bc0*/  LOP3.LUT R84, R84, 0x1, RZ, 0x3c, !PT ;  /* 0x0000000154547812 */ /* 0x000fe400078e3cff */
[----:B------:R2:W1:Y:S01]  /*8bd0*/  @P0 LDS.128 R16, [R78+0x10] ;  /* 0x000010004e100984 */ /* 0x0004620000000c00 */
[----:B------:R-:W-:Y:S01]  /*8be0*/  UPRMT UR4, UR54, 0x654, UR4 ;  /* 0x0000065436047896 */ /* 0x000fe20008000004 */
[----:B------:R-:W-:Y:S01]  /*8bf0*/  @!PT LDS RZ, [RZ] ;  /* 0x00000000fffff984 */ /* 0x000fe20000000800 */
[----:B------:R-:W-:Y:S01]  /*8c00*/  @!PT LDS RZ, [RZ] ;  /* 0x00000000fffff984 */ /* 0x000fe20000000800 */
[----:B------:R-:W-:Y:S01]  /*8c10*/  @!PT LDS RZ, [RZ] ;  /* 0x00000000fffff984 */ /* 0x000fe20000000800 */
[----:B------:R-:W-:Y:S01]  /*8c20*/  @!PT LDS RZ, [RZ] ;  /* 0x00000000fffff984 */ /* 0x000fe20000000800 */
[----:B------:R5:W-:Y:S06]  /*8c30*/  MEMBAR.ALL.CTA ;  /* 0x0000000000007992 */ /* 0x000bec0000008000 */
[----:B-----5:R-:W5:Y:S02]  /*8c40*/  FENCE.VIEW.ASYNC.S ;  /* 0x00000000000073c6 */ /* 0x020f640000000000 */
[----:B-----5:R-:W-:Y:S03]  /*8c50*/  SYNCS.ARRIVE.TRANS64.RED.A1T0 RZ, [UR4], RZ ;  /* 0x000000ffffff79a7 */ /* 0x020fe60008100404 */
.L_x_172:
[----:B------:R-:W-:Y:S05]  /*8c60*/  BSYNC B1 ;  /* 0x0000000000017941 */ /* 0x000fea0003800000 */
.L_x_171:
[----:B-1----:R-:W-:Y:S04]  /*8c70*/  SHF.R.U32.HI R0, RZ, 0x15, R2 ;  /* 0x00000015ff007819 */ /* 0x002fe80000011602 */
[----:B------:R-:W-:Y:S01]  /*8c80*/  LOP3.LUT P0, RZ, R0, 0x3, R81, 0x48, !PT ;  /* 0x0000000300ff7812 */ /* 0x000fe20007804851 */
[----:B------:R-:W-:Y:S01]  /*8c90*/  @!UPT UIADD3 URZ, UPT, UPT, URZ, URZ, URZ ;  /* 0x000000fffffff290 */ /* 0x000fe2000fffe0ff */
[----:B------:R-:W-:Y:S11]  /*8ca0*/  @P3 BRA `(.L_x_176) ;  /* 0x0000000000083947 */ /* 0x000ff60003800000 */
[----:B------:R-:W1:Y:S02]  /*8cb0*/  SYNCS.PHASECHK.TRANS64.TRYWAIT P1, [R82+URZ+0x4c0], R4 ;  /* 0x0004c004520075a7 */ /* 0x000e6400080211ff */
[----:B-1----:R-:W-:Y:S05]  /*8cc0*/  @!P1 BRA `(.L_x_177) ;  /* 0x0000002c00c49947 */ /* 0x002fea0003800000 */
.L_x_176:
[----:B------:R-:W-:Y:S05]  /*8cd0*/  @!P0 BRA `(.L_x_178) ;  /* 0x0000000000408947 */ /* 0x000fea0003800000 */
[----:B------:R-:W1:Y:S01]  /*8ce0*/  LDCU.64 UR8, c[0x4][0x70] ;  /* 0x01000e00ff0877ac */ /* 0x000e620008000a00 */
[----:B------:R-:W-:Y:S01]  /*8cf0*/  MOV R15, 0x0 ;  /* 0x00000000000f7802 */ /* 0x000fe20000000f00 */
[----:B------:R-:W-:Y:S02]  /*8d00*/  HFMA2 R12, -RZ, RZ, 0, 5.9604644775390625e-08 ;  /* 0x00000001ff0c7431 */ /* 0x000fe400000001ff */
[----:B------:R-:W-:Y:S02]  /*8d10*/  IMAD.MOV.U32 R8, RZ, RZ, 0x192 ;  /* 0x00000192ff087424 */ /* 0x000fe400078e00ff */
[----:B------:R-:W-:Y:S01]  /*8d20*/  IMAD.MOV.U32 R13, RZ, RZ, RZ ;  /* 0x000000ffff0d7224 */ /* 0x000fe200078e00ff */
[----:B------:R-:W5:Y:S01]  /*8d30*/  LDCU.64 UR6, c[0x4][0x78] ;  /* 0x01000f00ff0677ac */ /* 0x000f620008000a00 */
[----:B------:R-:W2:Y:S01]  /*8d40*/  LDC.64 R14, c[0x4][R15] ;  /* 0x010000000f0e7b82 */ /* 0x000ea20000000a00 */
[----:B------:R-:W3:Y:S01]  /*8d50*/  LDCU.64 UR4, c[0x4][0x10] ;  /* 0x01000200ff0477ac */ /* 0x000ee20008000a00 */
[----:B-1----:R-:W-:Y:S01]  /*8d60*/  MOV R5, UR9 ;  /* 0x0000000900057c02 */ /* 0x002fe20008000f00 */
[----:B------:R-:W-:Y:S01]  /*8d70*/  IMAD.U32 R4, RZ, RZ, UR8 ;  /* 0x00000008ff047e24 */ /* 0x000fe2000f8e00ff */
[----:B-----5:R-:W-:Y:S01]  /*8d80*/  MOV R7, UR7 ;  /* 0x0000000700077c02 */ /* 0x020fe20008000f00 */
[----:B------:R-:W-:Y:S01]  /*8d90*/  IMAD.U32 R6, RZ, RZ, UR6 ;  /* 0x00000006ff067e24 */ /* 0x000fe2000f8e00ff */
[----:B---3--:R-:W-:Y:S01]  /*8da0*/  MOV R11, UR5 ;  /* 0x00000005000b7c02 */ /* 0x008fe20008000f00 */
[----:B------:R-:W-:Y:S02]  /*8db0*/  IMAD.U32 R10, RZ, RZ, UR4 ;  /* 0x00000004ff0a7e24 */ /* 0x000fe4000f8e00ff */
[----:B------:R-:W-:Y:S07]  /*8dc0*/  LEPC R20, `(.L_x_178) ;  /* 0x000000001014794e */ /* 0x000fee0000000000 */
[----:B--2-4-:R-:W-:Y:S05]  /*8dd0*/  CALL.ABS.NOINC R14 ;  /* 0x000000000e007343 */ /* 0x014fea0003c00000 */
.L_x_178:
[----:B------:R-:W-:Y:S01]  /*8de0*/  LOP3.LUT P0, RZ, R69, 0x60, RZ, 0xc0, !PT ;  /* 0x0000006045ff7812 */ /* 0x000fe2000780c0ff */
[----:B------:R-:W-:Y:S05]  /*8df0*/  WARPSYNC.ALL ;  /* 0x0000000000007948 */ /* 0x000fea0003800000 */
[----:B------:R-:W-:Y:S01]  /*8e00*/  R2UR UR4, R2 ;  /* 0x00000000020472ca */ /* 0x000fe200000e0000 */
[----:B------:R-:W-:Y:S01]  /*8e10*/  BSSY.RECONVERGENT B0, `(.L_x_179) ;  /* 0x000009d000007945 */ /* 0x000fe20003800200 */
[-C--:B---3--:R-:W-:Y:S02]  /*8e20*/  F2FP.F16.E4M3.UNPACK_B R2, R24.reuse ;  /* 0x00000018ff02723e */ /* 0x088fe400020006ff */
[-C--:B------:R-:W-:Y:S02]  /*8e30*/  F2FP.F16.E4M3.UNPACK_B R4, R25.reuse ;  /* 0x00000019ff04723e */ /* 0x080fe400020006ff */
[----:B------:R-:W-:Y:S01]  /*8e40*/  F2FP.F16.E4M3.UNPACK_B R24, R24.H1 ;  /* 0x00000018ff18723e */ /* 0x000fe200030006ff */
[----:B------:R-:W-:Y:S01]  /*8e50*/  HADD2.F32 R0, -RZ, R2.H0_H0 ;  /* 0x20000002ff007230 */ /* 0x000fe20000004100 */
[----:B------:R-:W-:Y:S01]  /*8e60*/  F2FP.F16.E4M3.UNPACK_B R25, R25.H1 ;  /* 0x00000019ff19723e */ /* 0x000fe200030006ff */
[----:B------:R-:W-:Y:S01]  /*8e70*/  HADD2.F32 R41, -RZ, R4.H0_H0 ;  /* 0x20000004ff297230 */ /* 0x000fe20000004100 */
[-C--:B------:R-:W-:Y:S01]  /*8e80*/  F2FP.F16.E4M3.UNPACK_B R46, R26.reuse ;  /* 0x0000001aff2e723e */ /* 0x080fe200020006ff */
[--C-:B------:R-:W-:Y:S01]  /*8e90*/  HADD2.F32 R3, -RZ, R24.reuse.H0_H0 ;  /* 0x20000018ff037230 */ /* 0x100fe20000004100 */
[----:B------:R-:W-:Y:S01]  /*8ea0*/  F2FP.F16.E4M3.UNPACK_B R48, R26.H1 ;  /* 0x0000001aff30723e */ /* 0x000fe200030006ff */
[----:B------:R-:W-:Y:S01]  /*8eb0*/  HADD2.F32 R40, -RZ, R24.H1_H1 ;  /* 0x30000018ff287230 */ /* 0x000fe20000004100 */
[-C--:B------:R-:W-:Y:S01]  /*8ec0*/  F2FP.F16.E4M3.UNPACK_B R50, R27.reuse ;  /* 0x0000001bff32723e */ /* 0x080fe200020006ff */
[----:B------:R-:W-:Y:S01]  /*8ed0*/  HADD2.F32 R42, -RZ, R4.H1_H1 ;  /* 0x30000004ff2a7230 */ /* 0x000fe20000004100 */
[----:B------:R-:W-:Y:S01]  /*8ee0*/  F2FP.F16.E4M3.UNPACK_B R52, R27.H1 ;  /* 0x0000001bff34723e */ /* 0x000fe200030006ff */
[--C-:B------:R-:W-:Y:S01]  /*8ef0*/  HADD2.F32 R43, -RZ, R25.reuse.H0_H0 ;  /* 0x20000019ff2b7230 */ /* 0x100fe20000004100 */
[-C--:B------:R-:W-:Y:S01]  /*8f00*/  F2FP.F16.E4M3.UNPACK_B R54, R16.reuse ;  /* 0x00000010ff36723e */ /* 0x080fe200020006ff */
[----:B------:R-:W-:Y:S01]  /*8f10*/  HADD2.F32 R44, -RZ, R25.H1_H1 ;  /* 0x30000019ff2c7230 */ /* 0x000fe20000004100 */
[----:B------:R-:W-:Y:S01]  /*8f20*/  F2FP.F16.E4M3.UNPACK_B R56, R16.H1 ;  /* 0x00000010ff38723e */ /* 0x000fe200030006ff */
[----:B------:R-:W-:Y:S01]  /*8f30*/  HADD2.F32 R2, -RZ, R2.H1_H1 ;  /* 0x30000002ff027230 */ /* 0x000fe20000004100 */
[-C--:B------:R-:W-:Y:S01]  /*8f40*/  F2FP.F16.E4M3.UNPACK_B R58, R17.reuse ;  /* 0x00000011ff3a723e */ /* 0x080fe200020006ff */
[--C-:B------:R-:W-:Y:S01]  /*8f50*/  HADD2.F32 R45, -RZ, R46.reuse.H0_H0 ;  /* 0x2000002eff2d7230 */ /* 0x100fe20000004100 */
        /* <DEDUP_REMOVED lines=10> */
[----:B------:R-:W1:Y:S01]  /*9000*/  LDTM.x32 R4, tmem[UR4] ;  /* 0x00000004000479ee */ /* 0x000e6200082c0000 */
[----:B------:R-:W-:Y:S01]  /*9010*/  NOP ;  /* 0x0000000000007918 */ /* 0x000fe20000000000 */
[----:B------:R-:W-:Y:S01]  /*9020*/  IADD3 R82, PT, PT, R82, 0x4e0, RZ ;  /* 0x000004e052527810 */ /* 0x000fe20007ffe0ff */
[--C-:B------:R-:W-:Y:S01]  /*9030*/  HADD2.F32 R53, -RZ, R54.reuse.H0_H0 ;  /* 0x20000036ff357230 */ /* 0x100fe20000004100 */
[----:B------:R-:W-:Y:S01]  /*9040*/  IADD3 R36, PT, PT, R36, 0x1, RZ ;  /* 0x0000000124247810 */ /* 0x000fe20007ffe0ff */
[----:B------:R-:W-:Y:S01]  /*9050*/  HADD2.F32 R54, -RZ, R54.H1_H1 ;  /* 0x30000036ff367230 */ /* 0x000fe20000004100 */
[----:B------:R-:W-:Y:S01]  /*9060*/  LOP3.LUT R82, R82, 0xfefffff8, RZ, 0xc0, !PT ;  /* 0xfefffff852527812 */ /* 0x000fe200078ec0ff */
[--C-:B------:R-:W-:Y:S02]  /*9070*/  HADD2.F32 R57, -RZ, R58.reuse.H0_H0 ;  /* 0x2000003aff397230 */ /* 0x100fe40000004100 */
[----:B------:R-:W-:Y:S01]  /*9080*/  HADD2.F32 R58, -RZ, R58.H1_H1 ;  /* 0x3000003aff3a7230 */ /* 0x000fe20000004100 */
[----:B-1----:R1:W-:Y:S01]  /*9090*/  SYNCS.ARRIVE.TRANS64.RED.A1T0 RZ, [R82+URZ], RZ ;  /* 0x000000ff52ff79a7 */ /* 0x0023e200081004ff */
[--C-:B------:R-:W-:Y:S02]  /*90a0*/  HADD2.F32 R61, -RZ, R62.reuse.H0_H0 ;  /* 0x2000003eff3d7230 */ /* 0x100fe40000004100 */
[----:B------:R-:W-:Y:S02]  /*90b0*/  HADD2.F32 R62, -RZ, R62.H1_H1 ;  /* 0x3000003eff3e7230 */ /* 0x000fe40000004100 */
[--C-:B------:R-:W-:Y:S02]  /*90c0*/  HADD2.F32 R65, -RZ, R66.reuse.H0_H0 ;  /* 0x20000042ff417230 */ /* 0x100fe40000004100 */
[----:B------:R-:W-:Y:S02]  /*90d0*/  HADD2.F32 R66, -RZ, R66.H1_H1 ;  /* 0x30000042ff427230 */ /* 0x000fe40000004100 */
[--C-:B------:R-:W-:Y:S02]  /*90e0*/  HADD2.F32 R51, -RZ, R52.reuse.H0_H0 ;  /* 0x20000034ff337230 */ /* 0x100fe40000004100 */
[----:B------:R-:W-:Y:S02]  /*90f0*/  HADD2.F32 R52, -RZ, R52.H1_H1 ;  /* 0x30000034ff347230 */ /* 0x000fe40000004100 */
[--C-:B------:R-:W-:Y:S02]  /*9100*/  HADD2.F32 R55, -RZ, R56.reuse.H0_H0 ;  /* 0x20000038ff377230 */ /* 0x100fe40000004100 */
[C---:B----4-:R-:W-:Y:S01]  /*9110*/  FMUL R4, R38.reuse, R4 ;  /* 0x0000000426047220 */ /* 0x050fe20000400000 */
[C---:B------:R-:W-:Y:S01]  /*9120*/  FMUL R5, R38.reuse, R5 ;  /* 0x0000000526057220 */ /* 0x040fe20000400000 */
[C---:B------:R-:W-:Y:S01]  /*9130*/  FMUL R8, R38.reuse, R8 ;  /* 0x0000000826087220 */ /* 0x040fe20000400000 */
[C---:B------:R-:W-:Y:S01]  /*9140*/  FMUL R9, R38.reuse, R9 ;  /* 0x0000000926097220 */ /* 0x040fe20000400000 */
[C---:B------:R-:W-:Y:S01]  /*9150*/  FFMA R4, R39.reuse, R0, R4 ;  /* 0x0000000027047223 */ /* 0x040fe20000000004 */
[C---:B------:R-:W-:Y:S01]  /*9160*/  FFMA R5, R39.reuse, R2, R5 ;  /* 0x0000000227057223 */ /* 0x040fe20000000005 */
[C---:B------:R-:W-:Y:S01]  /*9170*/  FMUL R12, R38.reuse, R12 ;  /* 0x0000000c260c7220 */ /* 0x040fe20000400000 */
        /* <DEDUP_REMOVED lines=15> */
[C---:B------:R-:W-:Y:S01]  /*9270*/  FFMA R6, R39.reuse, R3, R6 ;  /* 0x0000000327067223 */ /* 0x040fe20000000006 */
[C---:B------:R-:W-:Y:S01]  /*9280*/  FFMA R7, R39.reuse, R40, R7 ;  /* 0x0000002827077223 */ /* 0x040fe20000000007 */
[C---:B------:R-:W-:Y:S01]  /*9290*/  FFMA R8, R39.reuse, R41, R8 ;  /* 0x0000002927087223 */ /* 0x040fe20000000008 */
[C---:B------:R-:W-:Y:S01]  /*92a0*/  FFMA R9, R39.reuse, R42, R9 ;  /* 0x0000002a27097223 */ /* 0x040fe20000000009 */
[C---:B------:R-:W-:Y:S01]  /*92b0*/  FFMA R10, R39.reuse, R43, R10 ;  /* 0x0000002b270a7223 */ /* 0x040fe2000000000a */
[C---:B------:R-:W-:Y:S01]  /*92c0*/  FFMA R11, R39.reuse, R44, R11 ;  /* 0x0000002c270b7223 */ /* 0x040fe2000000000b */
[C---:B------:R-:W-:Y:S01]  /*92d0*/  FFMA R12, R39.reuse, R45, R12 ;  /* 0x0000002d270c7223 */ /* 0x040fe2000000000c */
[----:B------:R-:W-:Y:S01]  /*92e0*/  FFMA R13, R39, R46, R13 ;  /* 0x0000002e270d7223 */ /* 0x000fe2000000000d */
[----:B------:R-:W-:Y:S01]  /*92f0*/  F2FP.SATFINITE.E4M3.F32.PACK_AB_MERGE_C R6, R7, R6, RZ ;  /* 0x000000060706723e */ /* 0x000fe200048070ff */
[C---:B------:R-:W-:Y:S01]  /*9300*/  FMUL R14, R38.reuse, R14 ;  /* 0x0000000e260e7220 */ /* 0x040fe20000400000 */
[----:B------:R-:W-:Y:S01]  /*9310*/  F2FP.SATFINITE.E4M3.F32.PACK_AB_MERGE_C R10, R11, R10, RZ ;  /* 0x0000000a0b0a723e */ /* 0x000fe200048070ff */
[C---:B------:R-:W-:Y:S01]  /*9320*/  FMUL R15, R38.reuse, R15 ;  /* 0x0000000f260f7220 */ /* 0x040fe20000400000 */
[----:B------:R-:W-:Y:S01]  /*9330*/  F2FP.SATFINITE.E4M3.F32.PACK_AB_MERGE_C R4, R5, R4, R6 ;  /* 0x000000040504723e */ /* 0x000fe20004807006 */
[----:B------:R-:W-:Y:S01]  /*9340*/  FFMA R14, R39, R47, R14 ;  /* 0x0000002f270e7223 */ /* 0x000fe2000000000e */
[----:B------:R-:W-:Y:S01]  /*9350*/  F2FP.SATFINITE.E4M3.F32.PACK_AB_MERGE_C R5, R9, R8, R10 ;  /* 0x000000080905723e */ /* 0x000fe2000480700a */
[C---:B------:R-:W-:Y:S01]  /*9360*/  FFMA R15, R39.reuse, R48, R15 ;  /* 0x00000030270f7223 */ /* 0x040fe2000000000f */
[C---:B------:R-:W-:Y:S01]  /*9370*/  FFMA R16, R39.reuse, R49, R16 ;  /* 0x0000003127107223 */ /* 0x040fe20000000010 */
[C---:B------:R-:W-:Y:S01]  /*9380*/  FFMA R17, R39.reuse, R50, R17 ;  /* 0x0000003227117223 */ /* 0x040fe20000000011 */
[C---:B------:R-:W-:Y:S01]  /*9390*/  FMUL R18, R38.reuse, R18 ;  /* 0x0000001226127220 */ /* 0x040fe20000400000 */
[C---:B------:R-:W-:Y:S01]  /*93a0*/  FMUL R19, R38.reuse, R19 ;  /* 0x0000001326137220 */ /* 0x040fe20000400000 */
[----:B------:R-:W-:Y:S02]  /*93b0*/  HADD2.F32 R56, -RZ, R56.H1_H1 ;  /* 0x30000038ff387230 */ /* 0x000fe40000004100 */
[C---:B------:R-:W-:Y:S01]  /*93c0*/  FMUL R22, R38.reuse, R22 ;  /* 0x0000001626167220 */ /* 0x040fe20000400000 */
[C---:B------:R-:W-:Y:S01]  /*93d0*/  FFMA R18, R39.reuse, R51, R18 ;  /* 0x0000003327127223 */ /* 0x040fe20000000012 */
[C---:B------:R-:W-:Y:S01]  /*93e0*/  FFMA R19, R39.reuse, R52, R19 ;  /* 0x0000003427137223 */ /* 0x040fe20000000013 */
[C---:B------:R-:W-:Y:S01]  /*93f0*/  FMUL R23, R38.reuse, R23 ;  /* 0x0000001726177220 */ /* 0x040fe20000400000 */
[C---:B------:R-:W-:Y:S01]  /*9400*/  FFMA R20, R39.reuse, R53, R20 ;  /* 0x0000003527147223 */ /* 0x040fe20000000014 */
[C---:B------:R-:W-:Y:S01]  /*9410*/  FFMA R21, R39.reuse, R54, R21 ;  /* 0x0000003627157223 */ /* 0x040fe20000000015 */
[--C-:B------:R-:W-:Y:S02]  /*9420*/  HADD2.F32 R59, -RZ, R60.reuse.H0_H0 ;  /* 0x2000003cff3b7230 */ /* 0x100fe40000004100 */
[C---:B------:R-:W-:Y:S01]  /*9430*/  FFMA R22, R39.reuse, R55, R22 ;  /* 0x0000003727167223 */ /* 0x040fe20000000016 */
[----:B------:R-:W-:Y:S02]  /*9440*/  HADD2.F32 R60, -RZ, R60.H1_H1 ;  /* 0x3000003cff3c7230 */ /* 0x000fe40000004100 */
[C---:B------:R-:W-:Y:S01]  /*9450*/  FMUL R3, R38.reuse, R26 ;  /* 0x0000001a26037220 */ /* 0x040fe20000400000 */
        /* <DEDUP_REMOVED lines=16> */
[----:B------:R-:W-:Y:S01]  /*9560*/  FFMA R31, R39, R64, R31 ;  /* 0x00000040271f7223 */ /* 0x000fe2000000001f */
[----:B------:R-:W-:Y:S01]  /*9570*/  FMUL R35, R38, R35 ;  /* 0x0000002326237220 */ /* 0x000fe20000400000 */
[----:B------:R-:W-:Y:S01]  /*9580*/  F2FP.SATFINITE.E4M3.F32.PACK_AB_MERGE_C R14, R15, R14, RZ ;  /* 0x0000000e0f0e723e */ /* 0x000fe200048070ff */
[----:B------:R-:W-:Y:S01]  /*9590*/  FFMA R28, R39, R65, R28 ;  /* 0x00000041271c7223 */ /* 0x000fe2000000001c */
[----:B------:R-:W-:Y:S01]  /*95a0*/  F2FP.SATFINITE.E4M3.F32.PACK_AB_MERGE_C R7, R19, R18, RZ ;  /* 0x000000121307723e */ /* 0x000fe200048070ff */
[C---:B------:R-:W-:Y:S01]  /*95b0*/  FFMA R29, R39.reuse, R66, R29 ;  /* 0x00000042271d7223 */ /* 0x040fe2000000001d */
[----:B------:R-:W-:Y:S01]  /*95c0*/  FFMA R30, R39, R67, R30 ;  /* 0x00000043271e7223 */ /* 0x000fe2000000001e */
[----:B------:R-:W-:Y:S01]  /*95d0*/  F2FP.SATFINITE.E4M3.F32.PACK_AB_MERGE_C R22, R23, R22, RZ ;  /* 0x000000161716723e */ /* 0x000fe200048070ff */
[----:B------:R-:W-:Y:S01]  /*95e0*/  FFMA R35, R39, R68, R35 ;  /* 0x0000004427237223 */ /* 0x000fe20000000023 */
[----:B------:R-:W-:Y:S02]  /*95f0*/  F2FP.SATFINITE.E4M3.F32.PACK_AB_MERGE_C R6, R13, R12, R14 ;  /* 0x0000000c0d06723e */ /* 0x000fe4000480700e */
[----:B------:R-:W-:Y:S02]  /*9600*/  F2FP.SATFINITE.E4M3.F32.PACK_AB_MERGE_C R7, R17, R16, R7 ;  /* 0x000000101107723e */ /* 0x000fe40004807007 */
[----:B------:R-:W-:Y:S02]  /*9610*/  F2FP.SATFINITE.E4M3.F32.PACK_AB_MERGE_C R20, R21, R20, R22 ;  /* 0x000000141514723e */ /* 0x000fe40004807016 */
[----:B------:R-:W-:Y:S01]  /*9620*/  F2FP.SATFINITE.E4M3.F32.PACK_AB_MERGE_C R3, R27, R3, RZ ;  /* 0x000000031b03723e */ /* 0x000fe200048070ff */
[----:B------:R1:W-:Y:S01]  /*9630*/  STS.128 [R79+UR57+0x1600], R4 ;  /* 0x001600044f007988 */ /* 0x0003e20008000c39 */
[----:B------:R-:W-:Y:S02]  /*9640*/  F2FP.SATFINITE.E4M3.F32.PACK_AB_MERGE_C R22, R31, R26, RZ ;  /* 0x0000001a1f16723e */ /* 0x000fe400048070ff */
[----:B------:R-:W-:Y:S02]  /*9650*/  F2FP.SATFINITE.E4M3.F32.PACK_AB_MERGE_C R23, R35, R30, RZ ;  /* 0x0000001e2317723e */ /* 0x000fe400048070ff */
[----:B------:R-:W-:Y:S02]  /*9660*/  F2FP.SATFINITE.E4M3.F32.PACK_AB_MERGE_C R21, R2, R0, R3 ;  /* 0x000000000215723e */ /* 0x000fe40004807003 */
[----:B------:R-:W-:Y:S02]  /*9670*/  F2FP.SATFINITE.E4M3.F32.PACK_AB_MERGE_C R22, R25, R24, R22 ;  /* 0x000000181916723e */ /* 0x000fe40004807016 */
[----:B------:R-:W-:Y:S05]  /*9680*/  F2FP.SATFINITE.E4M3.F32.PACK_AB_MERGE_C R23, R29, R28, R23 ;  /* 0x0000001c1d17723e */ /* 0x000fea0004807017 */
[----:B------:R1:W-:Y:S01]  /*9690*/  STS.128 [R78+0x1010], R20 ;  /* 0x001010144e007388 */ /* 0x0003e20000000c00 */
[----:B------:R-:W-:Y:S01]  /*96a0*/  @!PT LDS RZ, [RZ] ;  /* 0x00000000fffff984 */ /* 0x000fe20000000800 */
[----:B------:R-:W-:Y:S01]  /*96b0*/  @!PT LDS RZ, [RZ] ;  /* 0x00000000fffff984 */ /* 0x000fe20000000800 */
[----:B------:R-:W-:Y:S01]  /*96c0*/  @!PT LDS RZ, [RZ] ;  /* 0x00000000fffff984 */ /* 0x000fe20000000800 */
[----:B------:R-:W-:Y:S01]  /*96d0*/  @!PT LDS RZ, [RZ] ;  /* 0x00000000fffff984 */ /* 0x000fe20000000800 */
[----:B------:R3:W-:Y:S07]  /*96e0*/  MEMBAR.ALL.CTA ;  /* 0x0000000000007992 */ /* 0x0007ee0000008000 */
[----:B---3--:R-:W3:Y:S02]  /*96f0*/  FENCE.VIEW.ASYNC.S ;  /* 0x00000000000073c6 */ /* 0x008ee40000000000 */
[----:B---3--:R-:W-:Y:S06]  /*9700*/  BAR.SYNC.DEFER_BLOCKING 0x1, 0x80 ;  /* 0x0042000000007b1d */ /* 0x008fec0000010000 */
[----:B------:R-:W-:Y:S05]  /*9710*/  @P0 BRA `(.L_x_180) ;  /* 0x0000000000300947 */ /* 0x000fea0003800000 */
[----:B------:R-:W-:Y:S02]  /*9720*/  UIADD3 UR10, UPT, UPT, UR57, 0x1600, URZ ;  /* 0x00001600390a7890 */ /* 0x000fe4000fffe0ff */
[----:B------:R-:W-:Y:S02]  /*9730*/  UIADD3 UR8, UP0, UPT, UR62, 0x680, URZ ;  /* 0x000006803e087890 */ /* 0x000fe4000ff1e0ff */
[----:B------:R-:W-:Y:S02]  /*9740*/  USHF.L.U32 UR5, UR51, 0x6, URZ ;  /* 0x0000000633057899 */ /* 0x000fe400080006ff */
[----:B------:R-:W-:Y:S01]  /*9750*/  MOV R87, UR10 ;  /* 0x0000000a00577c02 */ /* 0x000fe20008000f00 */
[----:B------:R-:W-:Y:S02]  /*9760*/  USHF.L.U32 UR6, UR50, 0x6, URZ ;  /* 0x0000000632067899 */ /* 0x000fe400080006ff */
[----:B------:R-:W-:Y:S01]  /*9770*/  UIADD3.X UR9, UPT, UPT, URZ, UR63, URZ, UP0, !UPT ;  /* 0x0000003fff097290 */ /* 0x000fe200087fe4ff */
[----:B------:R-:W-:Y:S01]  /*9780*/  R2UR UR4, R87 ;  /* 0x00000000570472ca */ /* 0x000fe200000e0000 */
[----:B------:R-:W-:Y:S11]  /*9790*/  UMOV UR7, UR36 ;  /* 0x0000002400077c82 */ /* 0x000ff60008000000 */
[----:B------:R-:W-:Y:S01]  /*97a0*/  @!UPT UIADD3 URZ, UPT, UPT, URZ, URZ, URZ ;  /* 0x000000fffffff290 */ /* 0x000fe2000fffe0ff */
[----:B------:R3:W-:Y:S01]  /*97b0*/  UTMASTG.3D [UR4], [UR8] ;  /* 0x00000004080073b5 */ /* 0x0007e20008010000 */
[----:B------:R0:W-:Y:S01]  /*97c0*/  UTMACMDFLUSH ;  /* 0x00000000000079b7 */ /* 0x0001e20000000000 */
[----:B---3--:R-:W-:Y:S04]  /*97d0*/  DEPBAR.LE SB0, 0x0 ;  /* 0x000080000000791a */ /* 0x008fe80000000000 */
.L_x_180:
[----:B------:R-:W-:Y:S05]  /*97e0*/  BSYNC.RECONVERGENT B0 ;  /* 0x0000000000007941 */ /* 0x000fea0003800200 */
.L_x_179:
[----:B------:R-:W-:Y:S01]  /*97f0*/  BAR.SYNC.DEFER_BLOCKING 0x1, 0x80 ;  /* 0x0042000000007b1d */ /* 0x000fe20000010000 */
[----:B------:R-:W-:Y:S01]  /*9800*/  ISETP.NE.AND P0, PT, R83, 0x2, PT ;  /* 0x000000025300780c */ /* 0x000fe20003f05270 */
[----:B------:R-:W-:Y:S01]  /*9810*/  UISETP.NE.AND UP0, UPT, UR61, URZ, UPT ;  /* 0x000000ff3d00728c */ /* 0x000fe2000bf05270 */
[----:B------:R-:W-:Y:S01]  /*9820*/  ISETP.NE.AND P1, PT, R36, 0x4, PT ;  /* 0x000000042400780c */ /* 0x000fe20003f25270 */
[----:B------:R-:W-:Y:S01]  /*9830*/  UIADD3 UR51, UPT, UPT, UR42, UR48, URZ ;  /* 0x000000302a337290 */ /* 0x000fe2000fffe0ff */
[----:B------:R-:W-:Y:S01]  /*9840*/  SEL R2, RZ, 0x1, P0 ;  /* 0x00000001ff027807 */ /* 0x000fe20000000000 */
[----:B------:R-:W-:Y:S01]  /*9850*/  UIADD3 UR50, UPT, UPT, UR43, UR49, URZ ;  /* 0x000000312b327290 */ /* 0x000fe2000fffe0ff */
[----:B------:R-:W-:Y:S02]  /*9860*/  SEL R0, RZ, 0x1, P1 ;  /* 0x00000001ff007807 */ /* 0x000fe40000800000 */
[----:B------:R-:W-:Y:S02]  /*9870*/  LOP3.LUT R85, R85, R2, RZ, 0x3c, !PT ;  /* 0x0000000255557212 */ /* 0x000fe400078e3cff */
[----:B------:R-:W-:Y:S02]  /*9880*/  LOP3.LUT R86, R86, R0, RZ, 0x3c, !PT ;  /* 0x0000000056567212 */ /* 0x000fe400078e3cff */
[----:B------:R-:W-:Y:S02]  /*9890*/  SEL R83, R83, RZ, P0 ;  /* 0x000000ff53537207 */ /* 0x000fe40000000000 */
[----:B------:R-:W-:Y:S01]  /*98a0*/  SEL R36, R36, RZ, P1 ;  /* 0x000000ff24247207 */ /* 0x000fe20000800000 */
[----:B------:R-:W-:Y:S01]  /*98b0*/  UMOV UR36, UR60 ;  /* 0x0000003c00247c82 */ /* 0x000fe20008000000 */
[----:B------:R-:W-:Y:S05]  /*98c0*/  BRA.U UP0, `(.L_x_181) ;  /* 0xffffffe500747547 */ /* 0x000fea000b83ffff */
[----:B------:R-:W-:Y:S05]  /*98d0*/  EXIT ;  /* 0x000000000000794d */ /* 0x000fea0003800000 */
.L_x_25:
[----:B--2---:R2:W3:Y:S02]  /*98e0*/  SYNCS.PHASECHK.TRANS64.TRYWAIT P0, [R0+URZ+0x510], R2 ;  /* 0x00051002000075a7 */ /* 0x0044e400080011ff */
[----:B---3--:R-:W-:Y:S05]  /*98f0*/  @!P0 NANOSLEEP.SYNCS 0x989680 ;  /* 0x009896800000895d */ /* 0x008fea0003900000 */
[----:B------:R-:W3:Y:S02]  /*9900*/  @!P0 SYNCS.PHASECHK.TRANS64 P0, [R0+URZ+0x510], R2 ;  /* 0x00051002000085a7 */ /* 0x000ee400080010ff */
[----:B---3--:R-:W-:Y:S05]  /*9910*/  @!P0 BRA `(.L_x_25) ;  /* 0xfffffffc00f08947 */ /* 0x008fea000383ffff */
[----:B------:R-:W-:Y:S05]  /*9920*/  BRA `(.L_x_182) ;  /* 0xffffff8800447947 */ /* 0x000fea000383ffff */
.L_x_28:
[----:B--2---:R-:W-:-:S07]  /*9930*/  MOV R0, UR33 ;  /* 0x0000002100007c02 */ /* 0x004fce0008000f00 */
.L_x_183:
[----:B--2---:R2:W3:Y:S02]  /*9940*/  SYNCS.PHASECHK.TRANS64.TRYWAIT P0, [R0+URZ+0x240], R3 ;  /* 0x00024003000075a7 */ /* 0x0044e400080011ff */
[----:B---3--:R-:W-:Y:S05]  /*9950*/  @!P0 NANOSLEEP.SYNCS 0x989680 ;  /* 0x009896800000895d */ /* 0x008fea0003900000 */
[----:B------:R-:W3:Y:S02]  /*9960*/  @!P0 SYNCS.PHASECHK.TRANS64 P0, [R0+URZ+0x240], R3 ;  /* 0x00024003000085a7 */ /* 0x000ee400080010ff */
[----:B---3--:R-:W-:Y:S05]  /*9970*/  @!P0 BRA `(.L_x_183) ;  /* 0xfffffffc00f08947 */ /* 0x008fea000383ffff */
[----:B------:R-:W-:Y:S05]  /*9980*/  BRA `(.L_x_27) ;  /* 0xffffff8800947947 */ /* 0x000fea000383ffff */
.L_x_35:
[----:B-1----:R-:W-:-:S07]  /*9990*/  MOV R0, UR33 ;  /* 0x0000002100007c02 */ /* 0x002fce0008000f00 */
.L_x_184:
[----:B-1----:R1:W2:Y:S02]  /*99a0*/  SYNCS.PHASECHK.TRANS64.TRYWAIT P0, [R0+URZ+0x240], R3 ;  /* 0x00024003000075a7 */ /* 0x0022a400080011ff */
[----:B--2---:R-:W-:Y:S05]  /*99b0*/  @!P0 NANOSLEEP.SYNCS 0x989680 ;  /* 0x009896800000895d */ /* 0x004fea0003900000 */
[----:B------:R-:W2:Y:S02]  /*99c0*/  @!P0 SYNCS.PHASECHK.TRANS64 P0, [R0+URZ+0x240], R3 ;  /* 0x00024003000085a7 */ /* 0x000ea400080010ff */
[----:B--2---:R-:W-:Y:S05]  /*99d0*/  @!P0 BRA `(.L_x_184) ;  /* 0xfffffffc00f08947 */ /* 0x004fea000383ffff */
[----:B------:R-:W-:Y:S05]  /*99e0*/  BRA `(.L_x_34) ;  /* 0xffffff8c00547947 */ /* 0x000fea000383ffff */
.L_x_40:
[----:B-1----:R1:W2:Y:S02]  /*99f0*/  SYNCS.PHASECHK.TRANS64.TRYWAIT P0, [R3+URZ+0x4a0], R0 ;  /* 0x0004a000030075a7 */ /* 0x0022a400080011ff */
[----:B--2---:R-:W-:Y:S05]  /*9a00*/  @!P0 NANOSLEEP.SYNCS 0x989680 ;  /* 0x009896800000895d */ /* 0x004fea0003900000 */
[----:B------:R-:W2:Y:S02]  /*9a10*/  @!P0 SYNCS.PHASECHK.TRANS64 P0, [R3+URZ+0x4a0], R0 ;  /* 0x0004a000030085a7 */ /* 0x000ea400080010ff */
[----:B--2---:R-:W-:Y:S05]  /*9a20*/  @!P0 BRA `(.L_x_40) ;  /* 0xfffffffc00f08947 */ /* 0x004fea000383ffff */
[----:B------:R-:W-:Y:S05]  /*9a30*/  BRA `(.L_x_185) ;  /* 0xffffff8c00f07947 */ /* 0x000fea000383ffff */
.L_x_44:
[----:B------:R-:W-:-:S07]  /*9a40*/  MOV R0, UR4 ;  /* 0x0000000400007c02 */ /* 0x000fce0008000f00 */
.L_x_186:
[----:B-1----:R1:W2:Y:S02]  /*9a50*/  SYNCS.PHASECHK.TRANS64.TRYWAIT P0, [R0+URZ], R2 ;  /* 0x00000002000075a7 */ /* 0x0022a400080011ff */
[----:B--2---:R-:W-:Y:S05]  /*9a60*/  @!P0 NANOSLEEP.SYNCS 0x989680 ;  /* 0x009896800000895d */ /* 0x004fea0003900000 */
[----:B------:R-:W2:Y:S02]  /*9a70*/  @!P0 SYNCS.PHASECHK.TRANS64 P0, [R0+URZ], R2 ;  /* 0x00000002000085a7 */ /* 0x000ea400080010ff */
[----:B--2---:R-:W-:Y:S05]  /*9a80*/  @!P0 BRA `(.L_x_186) ;  /* 0xfffffffc00f08947 */ /* 0x004fea000383ffff */
[----:B------:R-:W-:Y:S05]  /*9a90*/  BRA `(.L_x_187) ;  /* 0xffffff9400747947 */ /* 0x000fea000383ffff */
.L_x_45:
[----:B------:R-:W-:-:S07]  /*9aa0*/  MOV R0, UR4 ;  /* 0x0000000400007c02 */ /* 0x000fce0008000f00 */
.L_x_188:
[----:B-1----:R1:W2:Y:S02]  /*9ab0*/  SYNCS.PHASECHK.TRANS64.TRYWAIT P0, [R0+URZ], R3 ;  /* 0x00000003000075a7 */ /* 0x0022a400080011ff */
[----:B--2---:R-:W-:Y:S05]  /*9ac0*/  @!P0 NANOSLEEP.SYNCS 0x989680 ;  /* 0x009896800000895d */ /* 0x004fea0003900000 */
[----:B------:R-:W2:Y:S02]  /*9ad0*/  @!P0 SYNCS.PHASECHK.TRANS64 P0, [R0+URZ], R3 ;  /* 0x00000003000085a7 */ /* 0x000ea400080010ff */
[----:B--2---:R-:W-:Y:S05]  /*9ae0*/  @!P0 BRA `(.L_x_188) ;  /* 0xfffffffc00f08947 */ /* 0x004fea000383ffff */
[----:B------:R-:W-:Y:S05]  /*9af0*/  BRA `(.L_x_189) ;  /* 0xffffff9400807947 */ /* 0x000fea000383ffff */
.L_x_46:
[----:B------:R-:W-:-:S07]  /*9b00*/  MOV R0, UR4 ;  /* 0x0000000400007c02 */ /* 0x000fce0008000f00 */
.L_x_190:
[----:B-1----:R1:W2:Y:S02]  /*9b10*/  SYNCS.PHASECHK.TRANS64.TRYWAIT P0, [R0+URZ], R3 ;  /* 0x00000003000075a7 */ /* 0x0022a400080011ff */
[----:B--2---:R-:W-:Y:S05]  /*9b20*/  @!P0 NANOSLEEP.SYNCS 0x989680 ;  /* 0x009896800000895d */ /* 0x004fea0003900000 */
[----:B------:R-:W2:Y:S02]  /*9b30*/  @!P0 SYNCS.PHASECHK.TRANS64 P0, [R0+URZ], R3 ;  /* 0x00000003000085a7 */ /* 0x000ea400080010ff */
[----:B--2---:R-:W-:Y:S05]  /*9b40*/  @!P0 BRA `(.L_x_190) ;  /* 0xfffffffc00f08947 */ /* 0x004fea000383ffff */
[----:B------:R-:W-:Y:S05]  /*9b50*/  BRA `(.L_x_191) ;  /* 0xffffff94008c7947 */ /* 0x000fea000383ffff */
.L_x_47:
[----:B------:R-:W-:-:S07]  /*9b60*/  MOV R0, UR4 ;  /* 0x0000000400007c02 */ /* 0x000fce0008000f00 */
.L_x_192:
[----:B-1----:R1:W2:Y:S02]  /*9b70*/  SYNCS.PHASECHK.TRANS64.TRYWAIT P0, [R0+URZ], R3 ;  /* 0x00000003000075a7 */ /* 0x0022a400080011ff */
[----:B--2---:R-:W-:Y:S05]  /*9b80*/  @!P0 NANOSLEEP.SYNCS 0x989680 ;  /* 0x009896800000895d */ /* 0x004fea0003900000 */
[----:B------:R-:W2:Y:S02]  /*9b90*/  @!P0 SYNCS.PHASECHK.TRANS64 P0, [R0+URZ], R3 ;  /* 0x00000003000085a7 */ /* 0x000ea400080010ff */
[----:B--2---:R-:W-:Y:S05]  /*9ba0*/  @!P0 BRA `(.L_x_192) ;  /* 0xfffffffc00f08947 */ /* 0x004fea000383ffff */
[----:B------:R-:W-:Y:S05]  /*9bb0*/  BRA `(.L_x_193) ;  /* 0xffffff9400987947 */ /* 0x000fea000383ffff */
.L_x_48:
[----:B------:R-:W-:-:S07]  /*9bc0*/  MOV R0, UR4 ;  /* 0x0000000400007c02 */ /* 0x000fce0008000f00 */
.L_x_194:
[----:B-1----:R1:W2:Y:S02]  /*9bd0*/  SYNCS.PHASECHK.TRANS64.TRYWAIT P0, [R0+URZ], R3 ;  /* 0x00000003000075a7 */ /* 0x0022a400080011ff */
[----:B--2---:R-:W-:Y:S05]  /*9be0*/  @!P0 NANOSLEEP.SYNCS 0x989680 ;  /* 0x009896800000895d */ /* 0x004fea0003900000 */
[----:B------:R-:W2:Y:S02]  /*9bf0*/  @!P0 SYNCS.PHASECHK.TRANS64 P0, [R0+URZ], R3 ;  /* 0x00000003000085a7 */ /* 0x000ea400080010ff */
[----:B--2---:R-:W-:Y:S05]  /*9c00*/  @!P0 BRA `(.L_x_194) ;  /* 0xfffffffc00f08947 */ /* 0x004fea000383ffff */
[----:B------:R-:W-:Y:S05]  /*9c10*/  BRA `(.L_x_195) ;  /* 0xffffff9400a47947 */ /* 0x000fea000383ffff */
.L_x_49:
[----:B------:R-:W-:-:S07]  /*9c20*/  MOV R0, UR4 ;  /* 0x0000000400007c02 */ /* 0x000fce0008000f00 */
.L_x_196:
[----:B-1----:R1:W2:Y:S02]  /*9c30*/  SYNCS.PHASECHK.TRANS64.TRYWAIT P0, [R0+URZ], R3 ;  /* 0x00000003000075a7 */ /* 0x0022a400080011ff */
[----:B--2---:R-:W-:Y:S05]  /*9c40*/  @!P0 NANOSLEEP.SYNCS 0x989680 ;  /* 0x009896800000895d */ /* 0x004fea0003900000 */
[----:B------:R-:W2:Y:S02]  /*9c50*/  @!P0 SYNCS.PHASECHK.TRANS64 P0, [R0+URZ], R3 ;  /* 0x00000003000085a7 */ /* 0x000ea400080010ff */
[----:B--2---:R-:W-:Y:S05]  /*9c60*/  @!P0 BRA `(.L_x_196) ;  /* 0xfffffffc00f08947 */ /* 0x004fea000383ffff */
[----:B------:R-:W-:Y:S05]  /*9c70*/  BRA `(.L_x_197) ;  /* 0xffffff9400b07947 */ /* 0x000fea000383ffff */
.L_x_50:
[----:B------:R-:W-:-:S07]  /*9c80*/  MOV R0, UR4 ;  /* 0x0000000400007c02 */ /* 0x000fce0008000f00 */
.L_x_198:
[----:B-1----:R1:W2:Y:S02]  /*9c90*/  SYNCS.PHASECHK.TRANS64.TRYWAIT P0, [R0+URZ], R3 ;  /* 0x00000003000075a7 */ /* 0x0022a400080011ff */
[----:B--2---:R-:W-:Y:S05]  /*9ca0*/  @!P0 NANOSLEEP.SYNCS 0x989680 ;  /* 0x009896800000895d */ /* 0x004fea0003900000 */
[----:B------:R-:W2:Y:S02]  /*9cb0*/  @!P0 SYNCS.PHASECHK.TRANS64 P0, [R0+URZ], R3 ;  /* 0x00000003000085a7 */ /* 0x000ea400080010ff */
[----:B--2---:R-:W-:Y:S05]  /*9cc0*/  @!P0 BRA `(.L_x_198) ;  /* 0xfffffffc00f08947 */ /* 0x004fea000383ffff */
[----:B------:R-:W-:Y:S05]  /*9cd0*/  BRA `(.L_x_199) ;  /* 0xffffff9400bc7947 */ /* 0x000fea000383ffff */
.L_x_51:
[----:B------:R-:W-:-:S07]  /*9ce0*/  MOV R0, UR4 ;  /* 0x0000000400007c02 */ /* 0x000fce0008000f00 */
.L_x_200:
[----:B-1----:R1:W2:Y:S02]  /*9cf0*/  SYNCS.PHASECHK.TRANS64.TRYWAIT P0, [R0+URZ], R3 ;  /* 0x00000003000075a7 */ /* 0x0022a400080011ff */
[----:B--2---:R-:W-:Y:S05]  /*9d00*/  @!P0 NANOSLEEP.SYNCS 0x989680 ;  /* 0x009896800000895d */ /* 0x004fea0003900000 */
[----:B------:R-:W2:Y:S02]  /*9d10*/  @!P0 SYNCS.PHASECHK.TRANS64 P0, [R0+URZ], R3 ;  /* 0x00000003000085a7 */ /* 0x000ea400080010ff */
[----:B--2---:R-:W-:Y:S05]  /*9d20*/  @!P0 BRA `(.L_x_200) ;  /* 0xfffffffc00f08947 */ /* 0x004fea000383ffff */
[----:B------:R-:W-:Y:S05]  /*9d30*/  BRA `(.L_x_201) ;  /* 0xffffff9400c87947 */ /* 0x000fea000383ffff */
.L_x_52:
[----:B------:R-:W-:-:S07]  /*9d40*/  MOV R0, UR4 ;  /* 0x0000000400007c02 */ /* 0x000fce0008000f00 */
.L_x_202:
[----:B-1----:R1:W2:Y:S02]  /*9d50*/  SYNCS.PHASECHK.TRANS64.TRYWAIT P0, [R0+URZ], R3 ;  /* 0x00000003000075a7 */ /* 0x0022a400080011ff */
[----:B--2---:R-:W-:Y:S05]  /*9d60*/  @!P0 NANOSLEEP.SYNCS 0x989680 ;  /* 0x009896800000895d */ /* 0x004fea0003900000 */
[----:B------:R-:W2:Y:S02]  /*9d70*/  @!P0 SYNCS.PHASECHK.TRANS64 P0, [R0+URZ], R3 ;  /* 0x00000003000085a7 */ /* 0x000ea400080010ff */
[----:B--2---:R-:W-:Y:S05]  /*9d80*/  @!P0 BRA `(.L_x_202) ;  /* 0xfffffffc00f08947 */ /* 0x004fea000383ffff */
[----:B------:R-:W-:Y:S05]  /*9d90*/  BRA `(.L_x_203) ;  /* 0xffffff9400d47947 */ /* 0x000fea000383ffff */
.L_x_53:
[----:B------:R-:W-:-:S07]  /*9da0*/  MOV R0, UR4 ;  /* 0x0000000400007c02 */ /* 0x000fce0008000f00 */
.L_x_204:
[----:B-1----:R1:W2:Y:S02]  /*9db0*/  SYNCS.PHASECHK.TRANS64.TRYWAIT P0, [R0+URZ], R3 ;  /* 0x00000003000075a7 */ /* 0x0022a400080011ff */
[----:B--2---:R-:W-:Y:S05]  /*9dc0*/  @!P0 NANOSLEEP.SYNCS 0x989680 ;  /* 0x009896800000895d */ /* 0x004fea0003900000 */
[----:B------:R-:W2:Y:S02]  /*9dd0*/  @!P0 SYNCS.PHASECHK.TRANS64 P0, [R0+URZ], R3 ;  /* 0x00000003000085a7 */ /* 0x000ea400080010ff */
[----:B--2---:R-:W-:Y:S05]  /*9de0*/  @!P0 BRA `(.L_x_204) ;  /* 0xfffffffc00f08947 */ /* 0x004fea000383ffff */
[----:B------:R-:W-:Y:S05]  /*9df0*/  BRA `(.L_x_205) ;  /* 0xffffff9400e07947 */ /* 0x000fea000383ffff */
.L_x_54:
[----:B------:R-:W-:-:S07]  /*9e00*/  MOV R0, UR4 ;  /* 0x0000000400007c02 */ /* 0x000fce0008000f00 */
.L_x_206:
[----:B-1----:R1:W2:Y:S02]  /*9e10*/  SYNCS.PHASECHK.TRANS64.TRYWAIT P0, [R0+URZ], R3 ;  /* 0x00000003000075a7 */ /* 0x0022a400080011ff */
[----:B--2---:R-:W-:Y:S05]  /*9e20*/  @!P0 NANOSLEEP.SYNCS 0x989680 ;  /* 0x009896800000895d */ /* 0x004fea0003900000 */
[----:B------:R-:W2:Y:S02]  /*9e30*/  @!P0 SYNCS.PHASECHK.TRANS64 P0, [R0+URZ], R3 ;  /* 0x00000003000085a7 */ /* 0x000ea400080010ff */
[----:B--2---:R-:W-:Y:S05]  /*9e40*/  @!P0 BRA `(.L_x_206) ;  /* 0xfffffffc00f08947 */ /* 0x004fea000383ffff */
[----:B------:R-:W-:Y:S05]  /*9e50*/  BRA `(.L_x_207) ;  /* 0xffffff9400ec7947 */ /* 0x000fea000383ffff */
.L_x_55:
[----:B------:R-:W-:-:S07]  /*9e60*/  MOV R0, UR4 ;  /* 0x0000000400007c02 */ /* 0x000fce0008000f00 */
.L_x_208:
[----:B-1----:R1:W2:Y:S02]  /*9e70*/  SYNCS.PHASECHK.TRANS64.TRYWAIT P0, [R0+URZ], R3 ;  /* 0x00000003000075a7 */ /* 0x0022a400080011ff */
[----:B--2---:R-:W-:Y:S05]  /*9e80*/  @!P0 NANOSLEEP.SYNCS 0x989680 ;  /* 0x009896800000895d */ /* 0x004fea0003900000 */
[----:B------:R-:W2:Y:S02]  /*9e90*/  @!P0 SYNCS.PHASECHK.TRANS64 P0, [R0+URZ], R3 ;  /* 0x00000003000085a7 */ /* 0x000ea400080010ff */
[----:B--2---:R-:W-:Y:S05]  /*9ea0*/  @!P0 BRA `(.L_x_208) ;  /* 0xfffffffc00f08947 */ /* 0x004fea000383ffff */
[----:B------:R-:W-:Y:S05]  /*9eb0*/  BRA `(.L_x_209) ;  /* 0xffffff9400f87947 */ /* 0x000fea000383ffff */
.L_x_56:
[----:B------:R-:W-:-:S07]  /*9ec0*/  MOV R0, UR4 ;  /* 0x0000000400007c02 */ /* 0x000fce0008000f00 */
.L_x_210:
[----:B-1----:R1:W2:Y:S02]  /*9ed0*/  SYNCS.PHASECHK.TRANS64.TRYWAIT P0, [R0+URZ], R3 ;  /* 0x00000003000075a7 */ /* 0x0022a400080011ff */
[----:B--2---:R-:W-:Y:S05]  /*9ee0*/  @!P0 NANOSLEEP.SYNCS 0x989680 ;  /* 0x009896800000895d */ /* 0x004fea0003900000 */
[----:B------:R-:W2:Y:S02]  /*9ef0*/  @!P0 SYNCS.PHASECHK.TRANS64 P0, [R0+URZ], R3 ;  /* 0x00000003000085a7 */ /* 0x000ea400080010ff */
[----:B--2---:R-:W-:Y:S05]  /*9f00*/  @!P0 BRA `(.L_x_210) ;  /* 0xfffffffc00f08947 */ /* 0x004fea000383ffff */
[----:B------:R-:W-:Y:S05]  /*9f10*/  BRA `(.L_x_211) ;  /* 0xffffff9800047947 */ /* 0x000fea000383ffff */
.L_x_57:
[----:B------:R-:W-:-:S07]  /*9f20*/  MOV R0, UR4 ;  /* 0x0000000400007c02 */ /* 0x000fce0008000f00 */
.L_x_212:
[----:B-1----:R1:W2:Y:S02]  /*9f30*/  SYNCS.PHASECHK.TRANS64.TRYWAIT P0, [R0+URZ], R3 ;  /* 0x00000003000075a7 */ /* 0x0022a400080011ff */
[----:B--2---:R-:W-:Y:S05]  /*9f40*/  @!P0 NANOSLEEP.SYNCS 0x989680 ;  /* 0x009896800000895d */ /* 0x004fea0003900000 */
[----:B------:R-:W2:Y:S02]  /*9f50*/  @!P0 SYNCS.PHASECHK.TRANS64 P0, [R0+URZ], R3 ;  /* 0x00000003000085a7 */ /* 0x000ea400080010ff */
[----:B--2---:R-:W-:Y:S05]  /*9f60*/  @!P0 BRA `(.L_x_212) ;  /* 0xfffffffc00f08947 */ /* 0x004fea000383ffff */
[----:B------:R-:W-:Y:S05]  /*9f70*/  BRA `(.L_x_213) ;  /* 0xffffff9800107947 */ /* 0x000fea000383ffff */
.L_x_58:
[----:B------:R-:W-:-:S07]  /*9f80*/  MOV R0, UR4 ;  /* 0x0000000400007c02 */ /* 0x000fce0008000f00 */
.L_x_214:
[----:B-1----:R1:W2:Y:S02]  /*9f90*/  SYNCS.PHASECHK.TRANS64.TRYWAIT P0, [R0+URZ], R3 ;  /* 0x00000003000075a7 */ /* 0x0022a400080011ff */
[----:B--2---:R-:W-:Y:S05]  /*9fa0*/  @!P0 NANOSLEEP.SYNCS 0x989680 ;  /* 0x009896800000895d */ /* 0x004fea0003900000 */
[----:B------:R-:W2:Y:S02]  /*9fb0*/  @!P0 SYNCS.PHASECHK.TRANS64 P0, [R0+URZ], R3 ;  /* 0x00000003000085a7 */ /* 0x000ea400080010ff */
[----:B--2---:R-:W-:Y:S05]  /*9fc0*/  @!P0 BRA `(.L_x_214) ;  /* 0xfffffffc00f08947 */ /* 0x004fea000383ffff */
[----:B------:R-:W-:Y:S05]  /*9fd0*/  BRA `(.L_x_215) ;  /* 0xffffff98001c7947 */ /* 0x000fea000383ffff */
.L_x_59:
[----:B------:R-:W-:-:S07]  /*9fe0*/  MOV R0, UR4 ;  /* 0x0000000400007c02 */ /* 0x000fce0008000f00 */
.L_x_216:
[----:B-1----:R1:W2:Y:S02]  /*9ff0*/  SYNCS.PHASECHK.TRANS64.TRYWAIT P0, [R0+URZ], R3 ;  /* 0x00000003000075a7 */ /* 0x0022a400080011ff */
[----:B--2---:R-:W-:Y:S05]  /*a000*/  @!P0 NANOSLEEP.SYNCS 0x989680 ;  /* 0x009896800000895d */ /* 0x004fea0003900000 */
[----:B------:R-:W2:Y:S02]  /*a010*/  @!P0 SYNCS.PHASECHK.TRANS64 P0, [R0+URZ], R3 ;  /* 0x00000003000085a7 */ /* 0x000ea400080010ff */
[----:B--2---:R-:W-:Y:S05]  /*a020*/  @!P0 BRA `(.L_x_216) ;  /* 0xfffffffc00f08947 */ /* 0x004fea000383ffff */
[----:B------:R-:W-:Y:S05]  /*a030*/  BRA `(.L_x_217) ;  /* 0xffffff9800287947 */ /* 0x000fea000383ffff */
.L_x_60:
[----:B------:R-:W-:-:S07]  /*a040*/  MOV R0, UR4 ;  /* 0x0000000400007c02 */ /* 0x000fce0008000f00 */
.L_x_218:
[----:B-1----:R1:W2:Y:S02]  /*a050*/  SYNCS.PHASECHK.TRANS64.TRYWAIT P0, [R0+URZ], R3 ;  /* 0x00000003000075a7 */ /* 0x0022a400080011ff */
[----:B--2---:R-:W-:Y:S05]  /*a060*/  @!P0 NANOSLEEP.SYNCS 0x989680 ;  /* 0x009896800000895d */ /* 0x004fea0003900000 */
[----:B------:R-:W2:Y:S02]  /*a070*/  @!P0 SYNCS.PHASECHK.TRANS64 P0, [R0+URZ], R3 ;  /* 0x00000003000085a7 */ /* 0x000ea400080010ff */
[----:B--2---:R-:W-:Y:S05]  /*a080*/  @!P0 BRA `(.L_x_218) ;  /* 0xfffffffc00f08947 */ /* 0x004fea000383ffff */
[----:B------:R-:W-:Y:S05]  /*a090*/  BRA `(.L_x_219) ;  /* 0xffffff9800347947 */ /* 0x000fea000383ffff */
.L_x_61:
[----:B------:R-:W-:-:S07]  /*a0a0*/  MOV R0, UR4 ;  /* 0x0000000400007c02 */ /* 0x000fce0008000f00 */
.L_x_220:
[----:B-1----:R1:W2:Y:S02]  /*a0b0*/  SYNCS.PHASECHK.TRANS64.TRYWAIT P0, [R0+URZ], R3 ;  /* 0x00000003000075a7 */ /* 0x0022a400080011ff */
[----:B--2---:R-:W-:Y:S05]  /*a0c0*/  @!P0 NANOSLEEP.SYNCS 0x989680 ;  /* 0x009896800000895d */ /* 0x004fea0003900000 */
[----:B------:R-:W2:Y:S02]  /*a0d0*/  @!P0 SYNCS.PHASECHK.TRANS64 P0, [R0+URZ], R3 ;  /* 0x00000003000085a7 */ /* 0x000ea400080010ff */
[----:B--2---:R-:W-:Y:S05]  /*a0e0*/  @!P0 BRA `(.L_x_220) ;  /* 0xfffffffc00f08947 */ /* 0x004fea000383ffff */
[----:B------:R-:W-:Y:S05]  /*a0f0*/  BRA `(.L_x_221) ;  /* 0xffffff9800407947 */ /* 0x000fea000383ffff */
.L_x_62:
[----:B------:R-:W-:-:S07]  /*a100*/  MOV R0, UR4 ;  /* 0x0000000400007c02 */ /* 0x000fce0008000f00 */
.L_x_222:
[----:B-1----:R1:W2:Y:S02]  /*a110*/  SYNCS.PHASECHK.TRANS64.TRYWAIT P0, [R0+URZ], R3 ;  /* 0x00000003000075a7 */ /* 0x0022a400080011ff */
[----:B--2---:R-:W-:Y:S05]  /*a120*/  @!P0 NANOSLEEP.SYNCS 0x989680 ;  /* 0x009896800000895d */ /* 0x004fea0003900000 */
[----:B------:R-:W2:Y:S02]  /*a130*/  @!P0 SYNCS.PHASECHK.TRANS64 P0, [R0+URZ], R3 ;  /* 0x00000003000085a7 */ /* 0x000ea400080010ff */
[----:B--2---:R-:W-:Y:S05]  /*a140*/  @!P0 BRA `(.L_x_222) ;  /* 0xfffffffc00f08947 */ /* 0x004fea000383ffff */
[----:B------:R-:W-:Y:S05]  /*a150*/  BRA `(.L_x_223) ;  /* 0xffffff98004c7947 */ /* 0x000fea000383ffff */
.L_x_63:
[----:B------:R-:W-:-:S07]  /*a160*/  MOV R0, UR4 ;  /* 0x0000000400007c02 */ /* 0x000fce0008000f00 */
.L_x_224:
[----:B-1----:R1:W2:Y:S02]  /*a170*/  SYNCS.PHASECHK.TRANS64.TRYWAIT P0, [R0+URZ], R3 ;  /* 0x00000003000075a7 */ /* 0x0022a400080011ff */
[----:B--2---:R-:W-:Y:S05]  /*a180*/  @!P0 NANOSLEEP.SYNCS 0x989680 ;  /* 0x009896800000895d */ /* 0x004fea0003900000 */
[----:B------:R-:W2:Y:S02]  /*a190*/  @!P0 SYNCS.PHASECHK.TRANS64 P0, [R0+URZ], R3 ;  /* 0x00000003000085a7 */ /* 0x000ea400080010ff */
[----:B--2---:R-:W-:Y:S05]  /*a1a0*/  @!P0 BRA `(.L_x_224) ;  /* 0xfffffffc00f08947 */ /* 0x004fea000383ffff */
[----:B------:R-:W-:Y:S05]  /*a1b0*/  BRA `(.L_x_225) ;  /* 0xffffff9800587947 */ /* 0x000fea000383ffff */
.L_x_64:
[----:B------:R-:W-:-:S07]  /*a1c0*/  MOV R0, UR4 ;  /* 0x0000000400007c02 */ /* 0x000fce0008000f00 */
.L_x_226:
[----:B-1----:R1:W2:Y:S02]  /*a1d0*/  SYNCS.PHASECHK.TRANS64.TRYWAIT P0, [R0+URZ], R3 ;  /* 0x00000003000075a7 */ /* 0x0022a400080011ff */
[----:B--2---:R-:W-:Y:S05]  /*a1e0*/  @!P0 NANOSLEEP.SYNCS 0x989680 ;  /* 0x009896800000895d */ /* 0x004fea0003900000 */
[----:B------:R-:W2:Y:S02]  /*a1f0*/  @!P0 SYNCS.PHASECHK.TRANS64 P0, [R0+URZ], R3 ;  /* 0x00000003000085a7 */ /* 0x000ea400080010ff */
[----:B--2---:R-:W-:Y:S05]  /*a200*/  @!P0 BRA `(.L_x_226) ;  /* 0xfffffffc00f08947 */ /* 0x004fea000383ffff */
[----:B------:R-:W-:Y:S05]  /*a210*/  BRA `(.L_x_227) ;  /* 0xffffff9800647947 */ /* 0x000fea000383ffff */
.L_x_65:
[----:B------:R-:W-:-:S07]  /*a220*/  MOV R0, UR4 ;  /* 0x0000000400007c02 */ /* 0x000fce0008000f00 */
.L_x_228:
[----:B-1----:R1:W2:Y:S02]  /*a230*/  SYNCS.PHASECHK.TRANS64.TRYWAIT P0, [R0+URZ], R3 ;  /* 0x00000003000075a7 */ /* 0x0022a400080011ff */
[----:B--2---:R-:W-:Y:S05]  /*a240*/  @!P0 NANOSLEEP.SYNCS 0x989680 ;  /* 0x009896800000895d */ /* 0x004fea0003900000 */
[----:B------:R-:W2:Y:S02]  /*a250*/  @!P0 SYNCS.PHASECHK.TRANS64 P0, [R0+URZ], R3 ;  /* 0x00000003000085a7 */ /* 0x000ea400080010ff */
[----:B--2---:R-:W-:Y:S05]  /*a260*/  @!P0 BRA `(.L_x_228) ;  /* 0xfffffffc00f08947 */ /* 0x004fea000383ffff */
[----:B------:R-:W-:Y:S05]  /*a270*/  BRA `(.L_x_229) ;  /* 0xffffff9800707947 */ /* 0x000fea000383ffff */
.L_x_66:
[----:B------:R-:W-:-:S07]  /*a280*/  MOV R0, UR4 ;  /* 0x0000000400007c02 */ /* 0x000fce0008000f00 */
.L_x_230:
[----:B-1----:R1:W2:Y:S02]  /*a290*/  SYNCS.PHASECHK.TRANS64.TRYWAIT P0, [R0+URZ], R3 ;  /* 0x00000003000075a7 */ /* 0x0022a400080011ff */
[----:B--2---:R-:W-:Y:S05]  /*a2a0*/  @!P0 NANOSLEEP.SYNCS 0x989680 ;  /* 0x009896800000895d */ /* 0x004fea0003900000 */
[----:B------:R-:W2:Y:S02]  /*a2b0*/  @!P0 SYNCS.PHASECHK.TRANS64 P0, [R0+URZ], R3 ;  /* 0x00000003000085a7 */ /* 0x000ea400080010ff */
[----:B--2---:R-:W-:Y:S05]  /*a2c0*/  @!P0 BRA `(.L_x_230) ;  /* 0xfffffffc00f08947 */ /* 0x004fea000383ffff */
[----:B------:R-:W-:Y:S05]  /*a2d0*/  BRA `(.L_x_231) ;  /* 0xffffff98007c7947 */ /* 0x000fea000383ffff */
.L_x_67:
[----:B------:R-:W-:-:S07]  /*a2e0*/  MOV R0, UR4 ;  /* 0x0000000400007c02 */ /* 0x000fce0008000f00 */
.L_x_232:
[----:B-1----:R1:W2:Y:S02]  /*a2f0*/  SYNCS.PHASECHK.TRANS64.TRYWAIT P0, [R0+URZ], R3 ;  /* 0x00000003000075a7 */ /* 0x0022a400080011ff */
[----:B--2---:R-:W-:Y:S05]  /*a300*/  @!P0 NANOSLEEP.SYNCS 0x989680 ;  /* 0x009896800000895d */ /* 0x004fea0003900000 */
[----:B------:R-:W2:Y:S02]  /*a310*/  @!P0 SYNCS.PHASECHK.TRANS64 P0, [R0+URZ], R3 ;  /* 0x00000003000085a7 */ /* 0x000ea400080010ff */
[----:B--2---:R-:W-:Y:S05]  /*a320*/  @!P0 BRA `(.L_x_232) ;  /* 0xfffffffc00f08947 */ /* 0x004fea000383ffff */
[----:B------:R-:W-:Y:S05]  /*a330*/  BRA `(.L_x_233) ;  /* 0xffffff9800887947 */ /* 0x000fea000383ffff */
.L_x_68:
[----:B------:R-:W-:-:S07]  /*a340*/  MOV R0, UR4 ;  /* 0x0000000400007c02 */ /* 0x000fce0008000f00 */
.L_x_234:
[----:B-1----:R1:W2:Y:S02]  /*a350*/  SYNCS.PHASECHK.TRANS64.TRYWAIT P0, [R0+URZ], R3 ;  /* 0x00000003000075a7 */ /* 0x0022a400080011ff */
[----:B--2---:R-:W-:Y:S05]  /*a360*/  @!P0 NANOSLEEP.SYNCS 0x989680 ;  /* 0x009896800000895d */ /* 0x004fea0003900000 */
[----:B------:R-:W2:Y:S02]  /*a370*/  @!P0 SYNCS.PHASECHK.TRANS64 P0, [R0+URZ], R3 ;  /* 0x00000003000085a7 */ /* 0x000ea400080010ff */
[----:B--2---:R-:W-:Y:S05]  /*a380*/  @!P0 BRA `(.L_x_234) ;  /* 0xfffffffc00f08947 */ /* 0x004fea000383ffff */
[----:B------:R-:W-:Y:S05]  /*a390*/  BRA `(.L_x_235) ;  /* 0xffffff9800947947 */ /* 0x000fea000383ffff */
.L_x_69:
[----:B------:R-:W-:-:S07]  /*a3a0*/  MOV R0, UR4 ;  /* 0x0000000400007c02 */ /* 0x000fce0008000f00 */
.L_x_236:
[----:B-1----:R1:W2:Y:S02]  /*a3b0*/  SYNCS.PHASECHK.TRANS64.TRYWAIT P0, [R0+URZ], R3 ;  /* 0x00000003000075a7 */ /* 0x0022a400080011ff */
[----:B--2---:R-:W-:Y:S05]  /*a3c0*/  @!P0 NANOSLEEP.SYNCS 0x989680 ;  /* 0x009896800000895d */ /* 0x004fea0003900000 */
[----:B------:R-:W2:Y:S02]  /*a3d0*/  @!P0 SYNCS.PHASECHK.TRANS64 P0, [R0+URZ], R3 ;  /* 0x00000003000085a7 */ /* 0x000ea400080010ff */
[----:B--2---:R-:W-:Y:S05]  /*a3e0*/  @!P0 BRA `(.L_x_236) ;  /* 0xfffffffc00f08947 */ /* 0x004fea000383ffff */
[----:B------:R-:W-:Y:S05]  /*a3f0*/  BRA `(.L_x_237) ;  /* 0xffffff9800a07947 */ /* 0x000fea000383ffff */
.L_x_70:
[----:B------:R-:W-:-:S07]  /*a400*/  MOV R0, UR4 ;  /* 0x0000000400007c02 */ /* 0x000fce0008000f00 */
.L_x_238:
[----:B-1----:R1:W2:Y:S02]  /*a410*/  SYNCS.PHASECHK.TRANS64.TRYWAIT P0, [R0+URZ], R3 ;  /* 0x00000003000075a7 */ /* 0x0022a400080011ff */
[----:B--2---:R-:W-:Y:S05]  /*a420*/  @!P0 NANOSLEEP.SYNCS 0x989680 ;  /* 0x009896800000895d */ /* 0x004fea0003900000 */
[----:B------:R-:W2:Y:S02]  /*a430*/  @!P0 SYNCS.PHASECHK.TRANS64 P0, [R0+URZ], R3 ;  /* 0x00000003000085a7 */ /* 0x000ea400080010ff */
[----:B--2---:R-:W-:Y:S05]  /*a440*/  @!P0 BRA `(.L_x_238) ;  /* 0xfffffffc00f08947 */ /* 0x004fea000383ffff */
[----:B------:R-:W-:Y:S05]  /*a450*/  BRA `(.L_x_239) ;  /* 0xffffff9800ac7947 */ /* 0x000fea000383ffff */
.L_x_71:
[----:B------:R-:W-:-:S07]  /*a460*/  MOV R0, UR4 ;  /* 0x0000000400007c02 */ /* 0x000fce0008000f00 */
.L_x_240:
[----:B-1----:R1:W2:Y:S02]  /*a470*/  SYNCS.PHASECHK.TRANS64.TRYWAIT P0, [R0+URZ], R3 ;  /* 0x00000003000075a7 */ /* 0x0022a400080011ff */
[----:B--2---:R-:W-:Y:S05]  /*a480*/  @!P0 NANOSLEEP.SYNCS 0x989680 ;  /* 0x009896800000895d */ /* 0x004fea0003900000 */
[----:B------:R-:W2:Y:S02]  /*a490*/  @!P0 SYNCS.PHASECHK.TRANS64 P0, [R0+URZ], R3 ;  /* 0x00000003000085a7 */ /* 0x000ea400080010ff */
[----:B--2---:R-:W-:Y:S05]  /*a4a0*/  @!P0 BRA `(.L_x_240) ;  /* 0xfffffffc00f08947 */ /* 0x004fea000383ffff */
[----:B------:R-:W-:Y:S05]  /*a4b0*/  BRA `(.L_x_241) ;  /* 0xffffff9800b87947 */ /* 0x000fea000383ffff */
.L_x_72:
[----:B------:R-:W-:-:S07]  /*a4c0*/  MOV R0, UR4 ;  /* 0x0000000400007c02 */ /* 0x000fce0008000f00 */
.L_x_242:
[----:B-1----:R1:W2:Y:S02]  /*a4d0*/  SYNCS.PHASECHK.TRANS64.TRYWAIT P0, [R0+URZ], R3 ;  /* 0x00000003000075a7 */ /* 0x0022a400080011ff */
[----:B--2---:R-:W-:Y:S05]  /*a4e0*/  @!P0 NANOSLEEP.SYNCS 0x989680 ;  /* 0x009896800000895d */ /* 0x004fea0003900000 */
[----:B------:R-:W2:Y:S02]  /*a4f0*/  @!P0 SYNCS.PHASECHK.TRANS64 P0, [R0+URZ], R3 ;  /* 0x00000003000085a7 */ /* 0x000ea400080010ff */
[----:B--2---:R-:W-:Y:S05]  /*a500*/  @!P0 BRA `(.L_x_242) ;  /* 0xfffffffc00f08947 */ /* 0x004fea000383ffff */
[----:B------:R-:W-:Y:S05]  /*a510*/  BRA `(.L_x_243) ;  /* 0xffffff9800c47947 */ /* 0x000fea000383ffff */
.L_x_73:
[----:B------:R-:W-:-:S07]  /*a520*/  MOV R0, UR4 ;  /* 0x0000000400007c02 */ /* 0x000fce0008000f00 */
.L_x_244:
[----:B-1----:R1:W2:Y:S02]  /*a530*/  SYNCS.PHASECHK.TRANS64.TRYWAIT P0, [R0+URZ], R3 ;  /* 0x00000003000075a7 */ /* 0x0022a400080011ff */
[----:B--2---:R-:W-:Y:S05]  /*a540*/  @!P0 NANOSLEEP.SYNCS 0x989680 ;  /* 0x009896800000895d */ /* 0x004fea0003900000 */
[----:B------:R-:W2:Y:S02]  /*a550*/  @!P0 SYNCS.PHASECHK.TRANS64 P0, [R0+URZ], R3 ;  /* 0x00000003000085a7 */ /* 0x000ea400080010ff */
[----:B--2---:R-:W-:Y:S05]  /*a560*/  @!P0 BRA `(.L_x_244) ;  /* 0xfffffffc00f08947 */ /* 0x004fea000383ffff */
[----:B------:R-:W-:Y:S05]  /*a570*/  BRA `(.L_x_245) ;  /* 0xffffff9800d07947 */ /* 0x000fea000383ffff */
.L_x_74:
[----:B------:R-:W-:-:S07]  /*a580*/  MOV R0, UR4 ;  /* 0x0000000400007c02 */ /* 0x000fce0008000f00 */
.L_x_246:
[----:B-1----:R1:W2:Y:S02]  /*a590*/  SYNCS.PHASECHK.TRANS64.TRYWAIT P0, [R0+URZ], R3 ;  /* 0x00000003000075a7 */ /* 0x0022a400080011ff */
[----:B--2---:R-:W-:Y:S05]  /*a5a0*/  @!P0 NANOSLEEP.SYNCS 0x989680 ;  /* 0x009896800000895d */ /* 0x004fea0003900000 */
[----:B------:R-:W2:Y:S02]  /*a5b0*/  @!P0 SYNCS.PHASECHK.TRANS64 P0, [R0+URZ], R3 ;  /* 0x00000003000085a7 */ /* 0x000ea400080010ff */
[----:B--2---:R-:W-:Y:S05]  /*a5c0*/  @!P0 BRA `(.L_x_246) ;  /* 0xfffffffc00f08947 */ /* 0x004fea000383ffff */
[----:B------:R-:W-:Y:S05]  /*a5d0*/  BRA `(.L_x_247) ;  /* 0xffffff9800dc7947 */ /* 0x000fea000383ffff */
.L_x_75:
[----:B------:R-:W-:-:S07]  /*a5e0*/  MOV R0, UR4 ;  /* 0x0000000400007c02 */ /* 0x000fce0008000f00 */
.L_x_248:
[----:B-1----:R1:W2:Y:S02]  /*a5f0*/  SYNCS.PHASECHK.TRANS64.TRYWAIT P0, [R0+URZ], R3 ;  /* 0x00000003000075a7 */ /* 0x0022a400080011ff */
[----:B--2---:R-:W-:Y:S05]  /*a600*/  @!P0 NANOSLEEP.SYNCS 0x989680 ;  /* 0x009896800000895d */ /* 0x004fea0003900000 */
[----:B------:R-:W2:Y:S02]  /*a610*/  @!P0 SYNCS.PHASECHK.TRANS64 P0, [R0+URZ], R3 ;  /* 0x00000003000085a7 */ /* 0x000ea400080010ff */
[----:B--2---:R-:W-:Y:S05]  /*a620*/  @!P0 BRA `(.L_x_248) ;  /* 0xfffffffc00f08947 */ /* 0x004fea000383ffff */
[----:B------:R-:W-:Y:S05]  /*a630*/  BRA `(.L_x_249) ;  /* 0xffffff9800e87947 */ /* 0x000fea000383ffff */
.L_x_76:
[----:B------:R-:W-:-:S07]  /*a640*/  MOV R0, UR4 ;  /* 0x0000000400007c02 */ /* 0x000fce0008000f00 */
.L_x_250:
[----:B-1----:R1:W2:Y:S02]  /*a650*/  SYNCS.PHASECHK.TRANS64.TRYWAIT P0, [R0+URZ], R3 ;  /* 0x00000003000075a7 */ /* 0x0022a400080011ff */
[----:B--2---:R-:W-:Y:S05]  /*a660*/  @!P0 NANOSLEEP.SYNCS 0x989680 ;  /* 0x009896800000895d */ /* 0x004fea0003900000 */
[----:B------:R-:W2:Y:S02]  /*a670*/  @!P0 SYNCS.PHASECHK.TRANS64 P0, [R0+URZ], R3 ;  /* 0x00000003000085a7 */ /* 0x000ea400080010ff */
[----:B--2---:R-:W-:Y:S05]  /*a680*/  @!P0 BRA `(.L_x_250) ;  /* 0xfffffffc00f08947 */ /* 0x004fea000383ffff */
[----:B------:R-:W-:Y:S05]  /*a690*/  BRA `(.L_x_251) ;  /* 0xffffff9800f47947 */ /* 0x000fea000383ffff */
.L_x_77:
[----:B------:R-:W-:-:S07]  /*a6a0*/  MOV R0, UR4 ;  /* 0x0000000400007c02 */ /* 0x000fce0008000f00 */
.L_x_252:
[----:B-1----:R1:W2:Y:S02]  /*a6b0*/  SYNCS.PHASECHK.TRANS64.TRYWAIT P0, [R0+URZ], R3 ;  /* 0x00000003000075a7 */ /* 0x0022a400080011ff */
[----:B--2---:R-:W-:Y:S05]  /*a6c0*/  @!P0 NANOSLEEP.SYNCS 0x989680 ;  /* 0x009896800000895d */ /* 0x004fea0003900000 */
[----:B------:R-:W2:Y:S02]  /*a6d0*/  @!P0 SYNCS.PHASECHK.TRANS64 P0, [R0+URZ], R3 ;  /* 0x00000003000085a7 */ /* 0x000ea400080010ff */
[----:B--2---:R-:W-:Y:S05]  /*a6e0*/  @!P0 BRA `(.L_x_252) ;  /* 0xfffffffc00f08947 */ /* 0x004fea000383ffff */
[----:B------:R-:W-:Y:S05]  /*a6f0*/  BRA `(.L_x_253) ;  /* 0xffffff9c00007947 */ /* 0x000fea000383ffff */
.L_x_78:
[----:B------:R-:W-:-:S07]  /*a700*/  MOV R0, UR4 ;  /* 0x0000000400007c02 */ /* 0x000fce0008000f00 */
.L_x_254:
[----:B-1----:R1:W2:Y:S02]  /*a710*/  SYNCS.PHASECHK.TRANS64.TRYWAIT P0, [R0+URZ], R3 ;  /* 0x00000003000075a7 */ /* 0x0022a400080011ff */
[----:B--2---:R-:W-:Y:S05]  /*a720*/  @!P0 NANOSLEEP.SYNCS 0x989680 ;  /* 0x009896800000895d */ /* 0x004fea0003900000 */
[----:B------:R-:W2:Y:S02]  /*a730*/  @!P0 SYNCS.PHASECHK.TRANS64 P0, [R0+URZ], R3 ;  /* 0x00000003000085a7 */ /* 0x000ea400080010ff */
[----:B--2---:R-:W-:Y:S05]  /*a740*/  @!P0 BRA `(.L_x_254) ;  /* 0xfffffffc00f08947 */ /* 0x004fea000383ffff */
[----:B------:R-:W-:Y:S05]  /*a750*/  BRA `(.L_x_255) ;  /* 0xffffff9c000c7947 */ /* 0x000fea000383ffff */
.L_x_79:
[----:B------:R-:W-:-:S07]  /*a760*/  MOV R0, UR4 ;  /* 0x0000000400007c02 */ /* 0x000fce0008000f00 */
.L_x_256:
[----:B-1----:R1:W2:Y:S02]  /*a770*/  SYNCS.PHASECHK.TRANS64.TRYWAIT P0, [R0+URZ], R3 ;  /* 0x00000003000075a7 */ /* 0x0022a400080011ff */
[----:B--2---:R-:W-:Y:S05]  /*a780*/  @!P0 NANOSLEEP.SYNCS 0x989680 ;  /* 0x009896800000895d */ /* 0x004fea0003900000 */
[----:B------:R-:W2:Y:S02]  /*a790*/  @!P0 SYNCS.PHASECHK.TRANS64 P0, [R0+URZ], R3 ;  /* 0x00000003000085a7 */ /* 0x000ea400080010ff */
[----:B--2---:R-:W-:Y:S05]  /*a7a0*/  @!P0 BRA `(.L_x_256) ;  /* 0xfffffffc00f08947 */ /* 0x004fea000383ffff */
[----:B------:R-:W-:Y:S05]  /*a7b0*/  BRA `(.L_x_257) ;  /* 0xffffff9c00187947 */ /* 0x000fea000383ffff */
.L_x_80:
[----:B------:R-:W-:-:S07]  /*a7c0*/  MOV R0, UR4 ;  /* 0x0000000400007c02 */ /* 0x000fce0008000f00 */
.L_x_258:
[----:B-1----:R1:W2:Y:S02]  /*a7d0*/  SYNCS.PHASECHK.TRANS64.TRYWAIT P0, [R0+URZ], R3 ;  /* 0x00000003000075a7 */ /* 0x0022a400080011ff */
[----:B--2---:R-:W-:Y:S05]  /*a7e0*/  @!P0 NANOSLEEP.SYNCS 0x989680 ;  /* 0x009896800000895d */ /* 0x004fea0003900000 */
[----:B------:R-:W2:Y:S02]  /*a7f0*/  @!P0 SYNCS.PHASECHK.TRANS64 P0, [R0+URZ], R3 ;  /* 0x00000003000085a7 */ /* 0x000ea400080010ff */
[----:B--2---:R-:W-:Y:S05]  /*a800*/  @!P0 BRA `(.L_x_258) ;  /* 0xfffffffc00f08947 */ /* 0x004fea000383ffff */
[----:B------:R-:W-:Y:S05]  /*a810*/  BRA `(.L_x_259) ;  /* 0xffffff9c00247947 */ /* 0x000fea000383ffff */
.L_x_81:
[----:B------:R-:W-:-:S07]  /*a820*/  MOV R0, UR4 ;  /* 0x0000000400007c02 */ /* 0x000fce0008000f00 */
.L_x_260:
[----:B-1----:R1:W2:Y:S02]  /*a830*/  SYNCS.PHASECHK.TRANS64.TRYWAIT P0, [R0+URZ], R3 ;  /* 0x00000003000075a7 */ /* 0x0022a400080011ff */
[----:B--2---:R-:W-:Y:S05]  /*a840*/  @!P0 NANOSLEEP.SYNCS 0x989680 ;  /* 0x009896800000895d */ /* 0x004fea0003900000 */
[----:B------:R-:W2:Y:S02]  /*a850*/  @!P0 SYNCS.PHASECHK.TRANS64 P0, [R0+URZ], R3 ;  /* 0x00000003000085a7 */ /* 0x000ea400080010ff */
[----:B--2---:R-:W-:Y:S05]  /*a860*/  @!P0 BRA `(.L_x_260) ;  /* 0xfffffffc00f08947 */ /* 0x004fea000383ffff */
[----:B------:R-:W-:Y:S05]  /*a870*/  BRA `(.L_x_261) ;  /* 0xffffff9c00307947 */ /* 0x000fea000383ffff */
.L_x_82:
[----:B------:R-:W-:-:S07]  /*a880*/  MOV R0, UR4 ;  /* 0x0000000400007c02 */ /* 0x000fce0008000f00 */
.L_x_262:
[----:B-1----:R1:W2:Y:S02]  /*a890*/  SYNCS.PHASECHK.TRANS64.TRYWAIT P0, [R0+URZ], R3 ;  /* 0x00000003000075a7 */ /* 0x0022a400080011ff */
[----:B--2---:R-:W-:Y:S05]  /*a8a0*/  @!P0 NANOSLEEP.SYNCS 0x989680 ;  /* 0x009896800000895d */ /* 0x004fea0003900000 */
[----:B------:R-:W2:Y:S02]  /*a8b0*/  @!P0 SYNCS.PHASECHK.TRANS64 P0, [R0+URZ], R3 ;  /* 0x00000003000085a7 */ /* 0x000ea400080010ff */
[----:B--2---:R-:W-:Y:S05]  /*a8c0*/  @!P0 BRA `(.L_x_262) ;  /* 0xfffffffc00f08947 */ /* 0x004fea000383ffff */
[----:B------:R-:W-:Y:S05]  /*a8d0*/  BRA `(.L_x_263) ;  /* 0xffffff9c003c7947 */ /* 0x000fea000383ffff */
.L_x_83:
[----:B------:R-:W-:-:S07]  /*a8e0*/  MOV R0, UR4 ;  /* 0x0000000400007c02 */ /* 0x000fce0008000f00 */
.L_x_264:
[----:B-1----:R1:W2:Y:S02]  /*a8f0*/  SYNCS.PHASECHK.TRANS64.TRYWAIT P0, [R0+URZ], R3 ;  /* 0x00000003000075a7 */ /* 0x0022a400080011ff */
[----:B--2---:R-:W-:Y:S05]  /*a900*/  @!P0 NANOSLEEP.SYNCS 0x989680 ;  /* 0x009896800000895d */ /* 0x004fea0003900000 */
[----:B------:R-:W2:Y:S02]  /*a910*/  @!P0 SYNCS.PHASECHK.TRANS64 P0, [R0+URZ], R3 ;  /* 0x00000003000085a7 */ /* 0x000ea400080010ff */
[----:B--2---:R-:W-:Y:S05]  /*a920*/  @!P0 BRA `(.L_x_264) ;  /* 0xfffffffc00f08947 */ /* 0x004fea000383ffff */
[----:B------:R-:W-:Y:S05]  /*a930*/  BRA `(.L_x_265) ;  /* 0xffffff9c00487947 */ /* 0x000fea000383ffff */
.L_x_84:
[----:B------:R-:W-:-:S07]  /*a940*/  MOV R0, UR4 ;  /* 0x0000000400007c02 */ /* 0x000fce0008000f00 */
.L_x_266:
[----:B-1----:R1:W2:Y:S02]  /*a950*/  SYNCS.PHASECHK.TRANS64.TRYWAIT P0, [R0+URZ], R3 ;  /* 0x00000003000075a7 */ /* 0x0022a400080011ff */
[----:B--2---:R-:W-:Y:S05]  /*a960*/  @!P0 NANOSLEEP.SYNCS 0x989680 ;  /* 0x009896800000895d */ /* 0x004fea0003900000 */
[----:B------:R-:W2:Y:S02]  /*a970*/  @!P0 SYNCS.PHASECHK.TRANS64 P0, [R0+URZ], R3 ;  /* 0x00000003000085a7 */ /* 0x000ea400080010ff */
[----:B--2---:R-:W-:Y:S05]  /*a980*/  @!P0 BRA `(.L_x_266) ;  /* 0xfffffffc00f08947 */ /* 0x004fea000383ffff */
[----:B------:R-:W-:Y:S05]  /*a990*/  BRA `(.L_x_267) ;  /* 0xffffff9c00547947 */ /* 0x000fea000383ffff */
.L_x_85:
[----:B------:R-:W-:-:S07]  /*a9a0*/  MOV R0, UR4 ;  /* 0x0000000400007c02 */ /* 0x000fce0008000f00 */
.L_x_268:
[----:B-1----:R1:W2:Y:S02]  /*a9b0*/  SYNCS.PHASECHK.TRANS64.TRYWAIT P0, [R0+URZ], R3 ;  /* 0x00000003000075a7 */ /* 0x0022a400080011ff */
[----:B--2---:R-:W-:Y:S05]  /*a9c0*/  @!P0 NANOSLEEP.SYNCS 0x989680 ;  /* 0x009896800000895d */ /* 0x004fea0003900000 */
[----:B------:R-:W2:Y:S02]  /*a9d0*/  @!P0 SYNCS.PHASECHK.TRANS64 P0, [R0+URZ], R3 ;  /* 0x00000003000085a7 */ /* 0x000ea400080010ff */
[----:B--2---:R-:W-:Y:S05]  /*a9e0*/  @!P0 BRA `(.L_x_268) ;  /* 0xfffffffc00f08947 */ /* 0x004fea000383ffff */
[----:B------:R-:W-:Y:S05]  /*a9f0*/  BRA `(.L_x_269) ;  /* 0xffffff9c00607947 */ /* 0x000fea000383ffff */
.L_x_86:
[----:B------:R-:W-:-:S07]  /*aa00*/  MOV R0, UR4 ;  /* 0x0000000400007c02 */ /* 0x000fce0008000f00 */
.L_x_270:
[----:B-1----:R1:W2:Y:S02]  /*aa10*/  SYNCS.PHASECHK.TRANS64.TRYWAIT P0, [R0+URZ], R3 ;  /* 0x00000003000075a7 */ /* 0x0022a400080011ff */
[----:B--2---:R-:W-:Y:S05]  /*aa20*/  @!P0 NANOSLEEP.SYNCS 0x989680 ;  /* 0x009896800000895d */ /* 0x004fea0003900000 */
[----:B------:R-:W2:Y:S02]  /*aa30*/  @!P0 SYNCS.PHASECHK.TRANS64 P0, [R0+URZ], R3 ;  /* 0x00000003000085a7 */ /* 0x000ea400080010ff */
[----:B--2---:R-:W-:Y:S05]  /*aa40*/  @!P0 BRA `(.L_x_270) ;  /* 0xfffffffc00f08947 */ /* 0x004fea000383ffff */
[----:B------:R-:W-:Y:S05]  /*aa50*/  BRA `(.L_x_271) ;  /* 0xffffff9c006c7947 */ /* 0x000fea000383ffff */
.L_x_87:
[----:B------:R-:W-:-:S07]  /*aa60*/  MOV R0, UR4 ;  /* 0x0000000400007c02 */ /* 0x000fce0008000f00 */
.L_x_272:
[----:B-1----:R1:W2:Y:S02]  /*aa70*/  SYNCS.PHASECHK.TRANS64.TRYWAIT P0, [R0+URZ], R3 ;  /* 0x00000003000075a7 */ /* 0x0022a400080011ff */
[----:B--2---:R-:W-:Y:S05]  /*aa80*/  @!P0 NANOSLEEP.SYNCS 0x989680 ;  /* 0x009896800000895d */ /* 0x004fea0003900000 */
[----:B------:R-:W2:Y:S02]  /*aa90*/  @!P0 SYNCS.PHASECHK.TRANS64 P0, [R0+URZ], R3 ;  /* 0x00000003000085a7 */ /* 0x000ea400080010ff */
[----:B--2---:R-:W-:Y:S05]  /*aaa0*/  @!P0 BRA `(.L_x_272) ;  /* 0xfffffffc00f08947 */ /* 0x004fea000383ffff */
[----:B------:R-:W-:Y:S05]  /*aab0*/  BRA `(.L_x_273) ;  /* 0xffffff9c00787947 */ /* 0x000fea000383ffff */
.L_x_88:
[----:B------:R-:W-:-:S07]  /*aac0*/  MOV R0, UR4 ;  /* 0x0000000400007c02 */ /* 0x000fce0008000f00 */
.L_x_274:
[----:B-1----:R1:W2:Y:S02]  /*aad0*/  SYNCS.PHASECHK.TRANS64.TRYWAIT P0, [R0+URZ], R3 ;  /* 0x00000003000075a7 */ /* 0x0022a400080011ff */
[----:B--2---:R-:W-:Y:S05]  /*aae0*/  @!P0 NANOSLEEP.SYNCS 0x989680 ;  /* 0x009896800000895d */ /* 0x004fea0003900000 */
[----:B------:R-:W2:Y:S02]  /*aaf0*/  @!P0 SYNCS.PHASECHK.TRANS64 P0, [R0+URZ], R3 ;  /* 0x00000003000085a7 */ /* 0x000ea400080010ff */
[----:B--2---:R-:W-:Y:S05]  /*ab00*/  @!P0 BRA `(.L_x_274) ;  /* 0xfffffffc00f08947 */ /* 0x004fea000383ffff */
[----:B------:R-:W-:Y:S05]  /*ab10*/  BRA `(.L_x_275) ;  /* 0xffffff9c00847947 */ /* 0x000fea000383ffff */
.L_x_89:
[----:B------:R-:W-:-:S07]  /*ab20*/  MOV R0, UR4 ;  /* 0x0000000400007c02 */ /* 0x000fce0008000f00 */
.L_x_276:
[----:B-1----:R1:W2:Y:S02]  /*ab30*/  SYNCS.PHASECHK.TRANS64.TRYWAIT P0, [R0+URZ], R3 ;  /* 0x00000003000075a7 */ /* 0x0022a400080011ff */
[----:B--2---:R-:W-:Y:S05]  /*ab40*/  @!P0 NANOSLEEP.SYNCS 0x989680 ;  /* 0x009896800000895d */ /* 0x004fea0003900000 */
[----:B------:R-:W2:Y:S02]  /*ab50*/  @!P0 SYNCS.PHASECHK.TRANS64 P0, [R0+URZ], R3 ;  /* 0x00000003000085a7 */ /* 0x000ea400080010ff */
[----:B--2---:R-:W-:Y:S05]  /*ab60*/  @!P0 BRA `(.L_x_276) ;  /* 0xfffffffc00f08947 */ /* 0x004fea000383ffff */
[----:B------:R-:W-:Y:S05]  /*ab70*/  BRA `(.L_x_277) ;  /* 0xffffff9c00907947 */ /* 0x000fea000383ffff */
.L_x_90:
[----:B------:R-:W-:-:S07]  /*ab80*/  MOV R0, UR4 ;  /* 0x0000000400007c02 */ /* 0x000fce0008000f00 */
.L_x_278:
[----:B-1----:R1:W2:Y:S02]  /*ab90*/  SYNCS.PHASECHK.TRANS64.TRYWAIT P0, [R0+URZ], R3 ;  /* 0x00000003000075a7 */ /* 0x0022a400080011ff */
[----:B--2---:R-:W-:Y:S05]  /*aba0*/  @!P0 NANOSLEEP.SYNCS 0x989680 ;  /* 0x009896800000895d */ /* 0x004fea0003900000 */
[----:B------:R-:W2:Y:S02]  /*abb0*/  @!P0 SYNCS.PHASECHK.TRANS64 P0, [R0+URZ], R3 ;  /* 0x00000003000085a7 */ /* 0x000ea400080010ff */
[----:B--2---:R-:W-:Y:S05]  /*abc0*/  @!P0 BRA `(.L_x_278) ;  /* 0xfffffffc00f08947 */ /* 0x004fea000383ffff */
[----:B------:R-:W-:Y:S05]  /*abd0*/  BRA `(.L_x_279) ;  /* 0xffffff9c009c7947 */ /* 0x000fea000383ffff */
.L_x_91:
[----:B------:R-:W-:-:S07]  /*abe0*/  MOV R0, UR4 ;  /* 0x0000000400007c02 */ /* 0x000fce0008000f00 */
.L_x_280:
[----:B-1----:R1:W2:Y:S02]  /*abf0*/  SYNCS.PHASECHK.TRANS64.TRYWAIT P0, [R0+URZ], R3 ;  /* 0x00000003000075a7 */ /* 0x0022a400080011ff */
[----:B--2---:R-:W-:Y:S05]  /*ac00*/  @!P0 NANOSLEEP.SYNCS 0x989680 ;  /* 0x009896800000895d */ /* 0x004fea0003900000 */
[----:B------:R-:W2:Y:S02]  /*ac10*/  @!P0 SYNCS.PHASECHK.TRANS64 P0, [R0+URZ], R3 ;  /* 0x00000003000085a7 */ /* 0x000ea400080010ff */
[----:B--2---:R-:W-:Y:S05]  /*ac20*/  @!P0 BRA `(.L_x_280) ;  /* 0xfffffffc00f08947 */ /* 0x004fea000383ffff */
[----:B------:R-:W-:Y:S05]  /*ac30*/  BRA `(.L_x_281) ;  /* 0xffffff9c00a87947 */ /* 0x000fea000383ffff */
.L_x_92:
[----:B------:R-:W-:-:S07]  /*ac40*/  MOV R0, UR4 ;  /* 0x0000000400007c02 */ /* 0x000fce0008000f00 */
.L_x_282:
[----:B-1----:R1:W2:Y:S02]  /*ac50*/  SYNCS.PHASECHK.TRANS64.TRYWAIT P0, [R0+URZ], R3 ;  /* 0x00000003000075a7 */ /* 0x0022a400080011ff */
[----:B--2---:R-:W-:Y:S05]  /*ac60*/  @!P0 NANOSLEEP.SYNCS 0x989680 ;  /* 0x009896800000895d */ /* 0x004fea0003900000 */
[----:B------:R-:W2:Y:S02]  /*ac70*/  @!P0 SYNCS.PHASECHK.TRANS64 P0, [R0+URZ], R3 ;  /* 0x00000003000085a7 */ /* 0x000ea400080010ff */
[----:B--2---:R-:W-:Y:S05]  /*ac80*/  @!P0 BRA `(.L_x_282) ;  /* 0xfffffffc00f08947 */ /* 0x004fea000383ffff */
[----:B------:R-:W-:Y:S05]  /*ac90*/  BRA `(.L_x_283) ;  /* 0xffffff9c00b47947 */ /* 0x000fea000383ffff */
.L_x_93:
[----:B------:R-:W-:-:S07]  /*aca0*/  MOV R0, UR4 ;  /* 0x0000000400007c02 */ /* 0x000fce0008000f00 */
.L_x_284:
[----:B-1----:R1:W2:Y:S02]  /*acb0*/  SYNCS.PHASECHK.TRANS64.TRYWAIT P0, [R0+URZ], R3 ;  /* 0x00000003000075a7 */ /* 0x0022a400080011ff */
[----:B--2---:R-:W-:Y:S05]  /*acc0*/  @!P0 NANOSLEEP.SYNCS 0x989680 ;  /* 0x009896800000895d */ /* 0x004fea0003900000 */
[----:B------:R-:W2:Y:S02]  /*acd0*/  @!P0 SYNCS.PHASECHK.TRANS64 P0, [R0+URZ], R3 ;  /* 0x00000003000085a7 */ /* 0x000ea400080010ff */
[----:B--2---:R-:W-:Y:S05]  /*ace0*/  @!P0 BRA `(.L_x_284) ;  /* 0xfffffffc00f08947 */ /* 0x004fea000383ffff */
[----:B------:R-:W-:Y:S05]  /*acf0*/  BRA `(.L_x_285) ;  /* 0xffffff9c00c07947 */ /* 0x000fea000383ffff */
.L_x_94:
[----:B------:R-:W-:-:S07]  /*ad00*/  MOV R0, UR4 ;  /* 0x0000000400007c02 */ /* 0x000fce0008000f00 */
.L_x_286:
[----:B-1----:R1:W2:Y:S02]  /*ad10*/  SYNCS.PHASECHK.TRANS64.TRYWAIT P0, [R0+URZ], R3 ;  /* 0x00000003000075a7 */ /* 0x0022a400080011ff */
[----:B--2---:R-:W-:Y:S05]  /*ad20*/  @!P0 NANOSLEEP.SYNCS 0x989680 ;  /* 0x009896800000895d */ /* 0x004fea0003900000 */
[----:B------:R-:W2:Y:S02]  /*ad30*/  @!P0 SYNCS.PHASECHK.TRANS64 P0, [R0+URZ], R3 ;  /* 0x00000003000085a7 */ /* 0x000ea400080010ff */
[----:B--2---:R-:W-:Y:S05]  /*ad40*/  @!P0 BRA `(.L_x_286) ;  /* 0xfffffffc00f08947 */ /* 0x004fea000383ffff */
[----:B------:R-:W-:Y:S05]  /*ad50*/  BRA `(.L_x_287) ;  /* 0xffffff9c00cc7947 */ /* 0x000fea000383ffff */
.L_x_95:
[----:B------:R-:W-:-:S07]  /*ad60*/  MOV R0, UR4 ;  /* 0x0000000400007c02 */ /* 0x000fce0008000f00 */
.L_x_288:
[----:B-1----:R1:W2:Y:S02]  /*ad70*/  SYNCS.PHASECHK.TRANS64.TRYWAIT P0, [R0+URZ], R3 ;  /* 0x00000003000075a7 */ /* 0x0022a400080011ff */
[----:B--2---:R-:W-:Y:S05]  /*ad80*/  @!P0 NANOSLEEP.SYNCS 0x989680 ;  /* 0x009896800000895d */ /* 0x004fea0003900000 */
[----:B------:R-:W2:Y:S02]  /*ad90*/  @!P0 SYNCS.PHASECHK.TRANS64 P0, [R0+URZ], R3 ;  /* 0x00000003000085a7 */ /* 0x000ea400080010ff */
[----:B--2---:R-:W-:Y:S05]  /*ada0*/  @!P0 BRA `(.L_x_288) ;  /* 0xfffffffc00f08947 */ /* 0x004fea000383ffff */
[----:B------:R-:W-:Y:S05]  /*adb0*/  BRA `(.L_x_289) ;  /* 0xffffff9c00d87947 */ /* 0x000fea000383ffff */
.L_x_96:
[----:B------:R-:W-:-:S07]  /*adc0*/  MOV R0, UR4 ;  /* 0x0000000400007c02 */ /* 0x000fce0008000f00 */
.L_x_290:
[----:B-1----:R1:W2:Y:S02]  /*add0*/  SYNCS.PHASECHK.TRANS64.TRYWAIT P0, [R0+URZ], R3 ;  /* 0x00000003000075a7 */ /* 0x0022a400080011ff */
[----:B--2---:R-:W-:Y:S05]  /*ade0*/  @!P0 NANOSLEEP.SYNCS 0x989680 ;  /* 0x009896800000895d */ /* 0x004fea0003900000 */
[----:B------:R-:W2:Y:S02]  /*adf0*/  @!P0 SYNCS.PHASECHK.TRANS64 P0, [R0+URZ], R3 ;  /* 0x00000003000085a7 */ /* 0x000ea400080010ff */
[----:B--2---:R-:W-:Y:S05]  /*ae00*/  @!P0 BRA `(.L_x_290) ;  /* 0xfffffffc00f08947 */ /* 0x004fea000383ffff */
[----:B------:R-:W-:Y:S05]  /*ae10*/  BRA `(.L_x_291) ;  /* 0xffffff9c00e47947 */ /* 0x000fea000383ffff */
.L_x_97:
[----:B------:R-:W-:-:S07]  /*ae20*/  MOV R0, UR4 ;  /* 0x0000000400007c02 */ /* 0x000fce0008000f00 */
.L_x_292:
[----:B-1----:R1:W2:Y:S02]  /*ae30*/  SYNCS.PHASECHK.TRANS64.TRYWAIT P0, [R0+URZ], R3 ;  /* 0x00000003000075a7 */ /* 0x0022a400080011ff */
[----:B--2---:R-:W-:Y:S05]  /*ae40*/  @!P0 NANOSLEEP.SYNCS 0x989680 ;  /* 0x009896800000895d */ /* 0x004fea0003900000 */
[----:B------:R-:W2:Y:S02]  /*ae50*/  @!P0 SYNCS.PHASECHK.TRANS64 P0, [R0+URZ], R3 ;  /* 0x00000003000085a7 */ /* 0x000ea400080010ff */
[----:B--2---:R-:W-:Y:S05]  /*ae60*/  @!P0 BRA `(.L_x_292) ;  /* 0xfffffffc00f08947 */ /* 0x004fea000383ffff */
[----:B------:R-:W-:Y:S05]  /*ae70*/  BRA `(.L_x_293) ;  /* 0xffffff9c00f07947 */ /* 0x000fea000383ffff */
.L_x_98:
[----:B------:R-:W-:-:S07]  /*ae80*/  MOV R0, UR4 ;  /* 0x0000000400007c02 */ /* 0x000fce0008000f00 */
.L_x_294:
[----:B-1----:R1:W2:Y:S02]  /*ae90*/  SYNCS.PHASECHK.TRANS64.TRYWAIT P0, [R0+URZ], R3 ;  /* 0x00000003000075a7 */ /* 0x0022a400080011ff */
[----:B--2---:R-:W-:Y:S05]  /*aea0*/  @!P0 NANOSLEEP.SYNCS 0x989680 ;  /* 0x009896800000895d */ /* 0x004fea0003900000 */
[----:B------:R-:W2:Y:S02]  /*aeb0*/  @!P0 SYNCS.PHASECHK.TRANS64 P0, [R0+URZ], R3 ;  /* 0x00000003000085a7 */ /* 0x000ea400080010ff */
[----:B--2---:R-:W-:Y:S05]  /*aec0*/  @!P0 BRA `(.L_x_294) ;  /* 0xfffffffc00f08947 */ /* 0x004fea000383ffff */
[----:B------:R-:W-:Y:S05]  /*aed0*/  BRA `(.L_x_295) ;  /* 0xffffff9c00fc7947 */ /* 0x000fea000383ffff */
.L_x_99:
[----:B------:R-:W-:-:S07]  /*aee0*/  MOV R0, UR4 ;  /* 0x0000000400007c02 */ /* 0x000fce0008000f00 */
.L_x_296:
[----:B-1----:R1:W2:Y:S02]  /*aef0*/  SYNCS.PHASECHK.TRANS64.TRYWAIT P0, [R0+URZ], R3 ;  /* 0x00000003000075a7 */ /* 0x0022a400080011ff */
[----:B--2---:R-:W-:Y:S05]  /*af00*/  @!P0 NANOSLEEP.SYNCS 0x989680 ;  /* 0x009896800000895d */ /* 0x004fea0003900000 */
[----:B------:R-:W2:Y:S02]  /*af10*/  @!P0 SYNCS.PHASECHK.TRANS64 P0, [R0+URZ], R3 ;  /* 0x00000003000085a7 */ /* 0x000ea400080010ff */
[----:B--2---:R-:W-:Y:S05]  /*af20*/  @!P0 BRA `(.L_x_296) ;  /* 0xfffffffc00f08947 */ /* 0x004fea000383ffff */
[----:B------:R-:W-:Y:S05]  /*af30*/  BRA `(.L_x_297) ;  /* 0xffffffa000087947 */ /* 0x000fea000383ffff */
.L_x_100:
[----:B------:R-:W-:-:S07]  /*af40*/  MOV R0, UR4 ;  /* 0x0000000400007c02 */ /* 0x000fce0008000f00 */
.L_x_298:
[----:B-1----:R1:W2:Y:S02]  /*af50*/  SYNCS.PHASECHK.TRANS64.TRYWAIT P0, [R0+URZ], R3 ;  /* 0x00000003000075a7 */ /* 0x0022a400080011ff */
[----:B--2---:R-:W-:Y:S05]  /*af60*/  @!P0 NANOSLEEP.SYNCS 0x989680 ;  /* 0x009896800000895d */ /* 0x004fea0003900000 */
[----:B------:R-:W2:Y:S02]  /*af70*/  @!P0 SYNCS.PHASECHK.TRANS64 P0, [R0+URZ], R3 ;  /* 0x00000003000085a7 */ /* 0x000ea400080010ff */
[----:B--2---:R-:W-:Y:S05]  /*af80*/  @!P0 BRA `(.L_x_298) ;  /* 0xfffffffc00f08947 */ /* 0x004fea000383ffff */
[----:B------:R-:W-:Y:S05]  /*af90*/  BRA `(.L_x_299) ;  /* 0xffffffa000147947 */ /* 0x000fea000383ffff */
.L_x_101:
[----:B------:R-:W-:-:S07]  /*afa0*/  MOV R0, UR4 ;  /* 0x0000000400007c02 */ /* 0x000fce0008000f00 */
.L_x_300:
[----:B-1----:R1:W2:Y:S02]  /*afb0*/  SYNCS.PHASECHK.TRANS64.TRYWAIT P0, [R0+URZ], R3 ;  /* 0x00000003000075a7 */ /* 0x0022a400080011ff */
[----:B--2---:R-:W-:Y:S05]  /*afc0*/  @!P0 NANOSLEEP.SYNCS 0x989680 ;  /* 0x009896800000895d */ /* 0x004fea0003900000 */
[----:B------:R-:W2:Y:S02]  /*afd0*/  @!P0 SYNCS.PHASECHK.TRANS64 P0, [R0+URZ], R3 ;  /* 0x00000003000085a7 */ /* 0x000ea400080010ff */
[----:B--2---:R-:W-:Y:S05]  /*afe0*/  @!P0 BRA `(.L_x_300) ;  /* 0xfffffffc00f08947 */ /* 0x004fea000383ffff */
[----:B------:R-:W-:Y:S05]  /*aff0*/  BRA `(.L_x_301) ;  /* 0xffffffa000207947 */ /* 0x000fea000383ffff */
.L_x_102:
[----:B------:R-:W-:-:S07]  /*b000*/  MOV R0, UR4 ;  /* 0x0000000400007c02 */ /* 0x000fce0008000f00 */
.L_x_302:
[----:B-1----:R1:W2:Y:S02]  /*b010*/  SYNCS.PHASECHK.TRANS64.TRYWAIT P0, [R0+URZ], R3 ;  /* 0x00000003000075a7 */ /* 0x0022a400080011ff */
[----:B--2---:R-:W-:Y:S05]  /*b020*/  @!P0 NANOSLEEP.SYNCS 0x989680 ;  /* 0x009896800000895d */ /* 0x004fea0003900000 */
[----:B------:R-:W2:Y:S02]  /*b030*/  @!P0 SYNCS.PHASECHK.TRANS64 P0, [R0+URZ], R3 ;  /* 0x00000003000085a7 */ /* 0x000ea400080010ff */
[----:B--2---:R-:W-:Y:S05]  /*b040*/  @!P0 BRA `(.L_x_302) ;  /* 0xfffffffc00f08947 */ /* 0x004fea000383ffff */
[----:B------:R-:W-:Y:S05]  /*b050*/  BRA `(.L_x_303) ;  /* 0xffffffa0002c7947 */ /* 0x000fea000383ffff */
.L_x_103:
[----:B------:R-:W-:-:S07]  /*b060*/  MOV R0, UR4 ;  /* 0x0000000400007c02 */ /* 0x000fce0008000f00 */
.L_x_304:
[----:B-1----:R1:W2:Y:S02]  /*b070*/  SYNCS.PHASECHK.TRANS64.TRYWAIT P0, [R0+URZ], R3 ;  /* 0x00000003000075a7 */ /* 0x0022a400080011ff */
[----:B--2---:R-:W-:Y:S05]  /*b080*/  @!P0 NANOSLEEP.SYNCS 0x989680 ;  /* 0x009896800000895d */ /* 0x004fea0003900000 */
[----:B------:R-:W2:Y:S02]  /*b090*/  @!P0 SYNCS.PHASECHK.TRANS64 P0, [R0+URZ], R3 ;  /* 0x00000003000085a7 */ /* 0x000ea400080010ff */
[----:B--2---:R-:W-:Y:S05]  /*b0a0*/  @!P0 BRA `(.L_x_304) ;  /* 0xfffffffc00f08947 */ /* 0x004fea000383ffff */
[----:B------:R-:W-:Y:S05]  /*b0b0*/  BRA `(.L_x_305) ;  /* 0xffffffa000387947 */ /* 0x000fea000383ffff */
.L_x_104:
[----:B------:R-:W-:-:S07]  /*b0c0*/  MOV R0, UR4 ;  /* 0x0000000400007c02 */ /* 0x000fce0008000f00 */
.L_x_306:
[----:B-1----:R1:W2:Y:S02]  /*b0d0*/  SYNCS.PHASECHK.TRANS64.TRYWAIT P0, [R0+URZ], R3 ;  /* 0x00000003000075a7 */ /* 0x0022a400080011ff */
[----:B--2---:R-:W-:Y:S05]  /*b0e0*/  @!P0 NANOSLEEP.SYNCS 0x989680 ;  /* 0x009896800000895d */ /* 0x004fea0003900000 */
[----:B------:R-:W2:Y:S02]  /*b0f0*/  @!P0 SYNCS.PHASECHK.TRANS64 P0, [R0+URZ], R3 ;  /* 0x00000003000085a7 */ /* 0x000ea400080010ff */
[----:B--2---:R-:W-:Y:S05]  /*b100*/  @!P0 BRA `(.L_x_306) ;  /* 0xfffffffc00f08947 */ /* 0x004fea000383ffff */
[----:B------:R-:W-:Y:S05]  /*b110*/  BRA `(.L_x_307) ;  /* 0xffffffa000447947 */ /* 0x000fea000383ffff */
.L_x_105:
[----:B------:R-:W-:-:S07]  /*b120*/  MOV R0, UR4 ;  /* 0x0000000400007c02 */ /* 0x000fce0008000f00 */
.L_x_308:
[----:B-1----:R1:W2:Y:S02]  /*b130*/  SYNCS.PHASECHK.TRANS64.TRYWAIT P0, [R0+URZ], R3 ;  /* 0x00000003000075a7 */ /* 0x0022a400080011ff */
[----:B--2---:R-:W-:Y:S05]  /*b140*/  @!P0 NANOSLEEP.SYNCS 0x989680 ;  /* 0x009896800000895d */ /* 0x004fea0003900000 */
[----:B------:R-:W2:Y:S02]  /*b150*/  @!P0 SYNCS.PHASECHK.TRANS64 P0, [R0+URZ], R3 ;  /* 0x00000003000085a7 */ /* 0x000ea400080010ff */
[----:B--2---:R-:W-:Y:S05]  /*b160*/  @!P0 BRA `(.L_x_308) ;  /* 0xfffffffc00f08947 */ /* 0x004fea000383ffff */
[----:B------:R-:W-:Y:S05]  /*b170*/  BRA `(.L_x_309) ;  /* 0xffffffa000507947 */ /* 0x000fea000383ffff */
.L_x_106:
[----:B------:R-:W-:-:S07]  /*b180*/  MOV R0, UR4 ;  /* 0x0000000400007c02 */ /* 0x000fce0008000f00 */
.L_x_310:
[----:B-1----:R1:W2:Y:S02]  /*b190*/  SYNCS.PHASECHK.TRANS64.TRYWAIT P0, [R0+URZ], R3 ;  /* 0x00000003000075a7 */ /* 0x0022a400080011ff */
[----:B--2---:R-:W-:Y:S05]  /*b1a0*/  @!P0 NANOSLEEP.SYNCS 0x989680 ;  /* 0x009896800000895d */ /* 0x004fea0003900000 */
[----:B------:R-:W2:Y:S02]  /*b1b0*/  @!P0 SYNCS.PHASECHK.TRANS64 P0, [R0+URZ], R3 ;  /* 0x00000003000085a7 */ /* 0x000ea400080010ff */
[----:B--2---:R-:W-:Y:S05]  /*b1c0*/  @!P0 BRA `(.L_x_310) ;  /* 0xfffffffc00f08947 */ /* 0x004fea000383ffff */
[----:B------:R-:W-:Y:S05]  /*b1d0*/  BRA `(.L_x_311) ;  /* 0xffffffa0005c7947 */ /* 0x000fea000383ffff */
.L_x_107:
[----:B------:R-:W-:-:S07]  /*b1e0*/  MOV R0, UR4 ;  /* 0x0000000400007c02 */ /* 0x000fce0008000f00 */
.L_x_312:
[----:B-1----:R1:W2:Y:S02]  /*b1f0*/  SYNCS.PHASECHK.TRANS64.TRYWAIT P0, [R0+URZ], R3 ;  /* 0x00000003000075a7 */ /* 0x0022a400080011ff */
[----:B--2---:R-:W-:Y:S05]  /*b200*/  @!P0 NANOSLEEP.SYNCS 0x989680 ;  /* 0x009896800000895d */ /* 0x004fea0003900000 */
[----:B------:R-:W2:Y:S02]  /*b210*/  @!P0 SYNCS.PHASECHK.TRANS64 P0, [R0+URZ], R3 ;  /* 0x00000003000085a7 */ /* 0x000ea400080010ff */
[----:B--2---:R-:W-:Y:S05]  /*b220*/  @!P0 BRA `(.L_x_312) ;  /* 0xfffffffc00f08947 */ /* 0x004fea000383ffff */
[----:B------:R-:W-:Y:S05]  /*b230*/  BRA `(.L_x_313) ;  /* 0xffffffa000687947 */ /* 0x000fea000383ffff */
.L_x_108:
[----:B------:R-:W-:-:S07]  /*b240*/  MOV R0, UR4 ;  /* 0x0000000400007c02 */ /* 0x000fce0008000f00 */
.L_x_314:
[----:B-1----:R1:W2:Y:S02]  /*b250*/  SYNCS.PHASECHK.TRANS64.TRYWAIT P0, [R0+URZ], R3 ;  /* 0x00000003000075a7 */ /* 0x0022a400080011ff */
[----:B--2---:R-:W-:Y:S05]  /*b260*/  @!P0 NANOSLEEP.SYNCS 0x989680 ;  /* 0x009896800000895d */ /* 0x004fea0003900000 */
[----:B------:R-:W2:Y:S02]  /*b270*/  @!P0 SYNCS.PHASECHK.TRANS64 P0, [R0+URZ], R3 ;  /* 0x00000003000085a7 */ /* 0x000ea400080010ff */
[----:B--2---:R-:W-:Y:S05]  /*b280*/  @!P0 BRA `(.L_x_314) ;  /* 0xfffffffc00f08947 */ /* 0x004fea000383ffff */
[----:B------:R-:W-:Y:S05]  /*b290*/  BRA `(.L_x_315) ;  /* 0xffffffa000747947 */ /* 0x000fea000383ffff */
.L_x_109:
[----:B------:R-:W-:-:S07]  /*b2a0*/  MOV R0, UR4 ;  /* 0x0000000400007c02 */ /* 0x000fce0008000f00 */
.L_x_316:
[----:B-1----:R1:W2:Y:S02]  /*b2b0*/  SYNCS.PHASECHK.TRANS64.TRYWAIT P0, [R0+URZ], R3 ;  /* 0x00000003000075a7 */ /* 0x0022a400080011ff */
[----:B--2---:R-:W-:Y:S05]  /*b2c0*/  @!P0 NANOSLEEP.SYNCS 0x989680 ;  /* 0x009896800000895d */ /* 0x004fea0003900000 */
[----:B------:R-:W2:Y:S02]  /*b2d0*/  @!P0 SYNCS.PHASECHK.TRANS64 P0, [R0+URZ], R3 ;  /* 0x00000003000085a7 */ /* 0x000ea400080010ff */
[----:B--2---:R-:W-:Y:S05]  /*b2e0*/  @!P0 BRA `(.L_x_316) ;  /* 0xfffffffc00f08947 */ /* 0x004fea000383ffff */
[----:B------:R-:W-:Y:S05]  /*b2f0*/  BRA `(.L_x_317) ;  /* 0xffffffa000807947 */ /* 0x000fea000383ffff */
.L_x_110:
[----:B------:R-:W-:-:S07]  /*b300*/  MOV R0, UR4 ;  /* 0x0000000400007c02 */ /* 0x000fce0008000f00 */
.L_x_318:
[----:B-1----:R1:W2:Y:S02]  /*b310*/  SYNCS.PHASECHK.TRANS64.TRYWAIT P0, [R0+URZ], R3 ;  /* 0x00000003000075a7 */ /* 0x0022a400080011ff */
[----:B--2---:R-:W-:Y:S05]  /*b320*/  @!P0 NANOSLEEP.SYNCS 0x989680 ;  /* 0x009896800000895d */ /* 0x004fea0003900000 */
[----:B------:R-:W2:Y:S02]  /*b330*/  @!P0 SYNCS.PHASECHK.TRANS64 P0, [R0+URZ], R3 ;  /* 0x00000003000085a7 */ /* 0x000ea400080010ff */
[----:B--2---:R-:W-:Y:S05]  /*b340*/  @!P0 BRA `(.L_x_318) ;  /* 0xfffffffc00f08947 */ /* 0x004fea000383ffff */
[----:B------:R-:W-:Y:S05]  /*b350*/  BRA `(.L_x_319) ;  /* 0xffffffa0008c7947 */ /* 0x000fea000383ffff */
.L_x_111:
[----:B------:R-:W-:-:S07]  /*b360*/  MOV R0, UR4 ;  /* 0x0000000400007c02 */ /* 0x000fce0008000f00 */
.L_x_320:
[----:B-1----:R1:W2:Y:S02]  /*b370*/  SYNCS.PHASECHK.TRANS64.TRYWAIT P0, [R0+URZ], R3 ;  /* 0x00000003000075a7 */ /* 0x0022a400080011ff */
[----:B--2---:R-:W-:Y:S05]  /*b380*/  @!P0 NANOSLEEP.SYNCS 0x989680 ;  /* 0x009896800000895d */ /* 0x004fea0003900000 */
[----:B------:R-:W2:Y:S02]  /*b390*/  @!P0 SYNCS.PHASECHK.TRANS64 P0, [R0+URZ], R3 ;  /* 0x00000003000085a7 */ /* 0x000ea400080010ff */
[----:B--2---:R-:W-:Y:S05]  /*b3a0*/  @!P0 BRA `(.L_x_320) ;  /* 0xfffffffc00f08947 */ /* 0x004fea000383ffff */
[----:B------:R-:W-:Y:S05]  /*b3b0*/  BRA `(.L_x_321) ;  /* 0xffffffa000987947 */ /* 0x000fea000383ffff */
.L_x_112:
[----:B------:R-:W-:-:S07]  /*b3c0*/  MOV R0, UR4 ;  /* 0x0000000400007c02 */ /* 0x000fce0008000f00 */
.L_x_322:
[----:B-1----:R1:W2:Y:S02]  /*b3d0*/  SYNCS.PHASECHK.TRANS64.TRYWAIT P0, [R0+URZ], R3 ;  /* 0x00000003000075a7 */ /* 0x0022a400080011ff */
[----:B--2---:R-:W-:Y:S05]  /*b3e0*/  @!P0 NANOSLEEP.SYNCS 0x989680 ;  /* 0x009896800000895d */ /* 0x004fea0003900000 */
[----:B------:R-:W2:Y:S02]  /*b3f0*/  @!P0 SYNCS.PHASECHK.TRANS64 P0, [R0+URZ], R3 ;  /* 0x00000003000085a7 */ /* 0x000ea400080010ff */
[----:B--2---:R-:W-:Y:S05]  /*b400*/  @!P0 BRA `(.L_x_322) ;  /* 0xfffffffc00f08947 */ /* 0x004fea000383ffff */
[----:B------:R-:W-:Y:S05]  /*b410*/  BRA `(.L_x_323) ;  /* 0xffffffa000a47947 */ /* 0x000fea000383ffff */
.L_x_113:
[----:B------:R-:W-:-:S07]  /*b420*/  MOV R0, UR4 ;  /* 0x0000000400007c02 */ /* 0x000fce0008000f00 */
.L_x_324:
[----:B-1----:R1:W2:Y:S02]  /*b430*/  SYNCS.PHASECHK.TRANS64.TRYWAIT P0, [R0+URZ], R3 ;  /* 0x00000003000075a7 */ /* 0x0022a400080011ff */
[----:B--2---:R-:W-:Y:S05]  /*b440*/  @!P0 NANOSLEEP.SYNCS 0x989680 ;  /* 0x009896800000895d */ /* 0x004fea0003900000 */
[----:B------:R-:W2:Y:S02]  /*b450*/  @!P0 SYNCS.PHASECHK.TRANS64 P0, [R0+URZ], R3 ;  /* 0x00000003000085a7 */ /* 0x000ea400080010ff */
[----:B--2---:R-:W-:Y:S05]  /*b460*/  @!P0 BRA `(.L_x_324) ;  /* 0xfffffffc00f08947 */ /* 0x004fea000383ffff */
[----:B------:R-:W-:Y:S05]  /*b470*/  BRA `(.L_x_325) ;  /* 0xffffffa000b07947 */ /* 0x000fea000383ffff */
.L_x_114:
[----:B------:R-:W-:-:S07]  /*b480*/  MOV R0, UR4 ;  /* 0x0000000400007c02 */ /* 0x000fce0008000f00 */
.L_x_326:
[----:B-1----:R1:W2:Y:S02]  /*b490*/  SYNCS.PHASECHK.TRANS64.TRYWAIT P0, [R0+URZ], R3 ;  /* 0x00000003000075a7 */ /* 0x0022a400080011ff */
[----:B--2---:R-:W-:Y:S05]  /*b4a0*/  @!P0 NANOSLEEP.SYNCS 0x989680 ;  /* 0x009896800000895d */ /* 0x004fea0003900000 */
[----:B------:R-:W2:Y:S02]  /*b4b0*/  @!P0 SYNCS.PHASECHK.TRANS64 P0, [R0+URZ], R3 ;  /* 0x00000003000085a7 */ /* 0x000ea400080010ff */
[----:B--2---:R-:W-:Y:S05]  /*b4c0*/  @!P0 BRA `(.L_x_326) ;  /* 0xfffffffc00f08947 */ /* 0x004fea000383ffff */
[----:B------:R-:W-:Y:S05]  /*b4d0*/  BRA `(.L_x_327) ;  /* 0xffffffa000bc7947 */ /* 0x000fea000383ffff */
.L_x_117:
[----:B--2---:R2:W3:Y:S02]  /*b4e0*/  SYNCS.PHASECHK.TRANS64.TRYWAIT P0, [R2+URZ+0x500], R4 ;  /* 0x00050004020075a7 */ /* 0x0044e400080011ff */
[----:B---3--:R-:W-:Y:S05]  /*b4f0*/  @!P0 NANOSLEEP.SYNCS 0x989680 ;  /* 0x009896800000895d */ /* 0x008fea0003900000 */
[----:B------:R-:W3:Y:S02]  /*b500*/  @!P0 SYNCS.PHASECHK.TRANS64 P0, [R2+URZ+0x500], R4 ;  /* 0x00050004020085a7 */ /* 0x000ee400080010ff */
[----:B---3--:R-:W-:Y:S05]  /*b510*/  @!P0 BRA `(.L_x_117) ;  /* 0xfffffffc00f08947 */ /* 0x008fea000383ffff */
[----:B------:R-:W-:Y:S05]  /*b520*/  BRA `(.L_x_328) ;  /* 0xffffffa400187947 */ /* 0x000fea000383ffff */
.L_x_118:
[----:B------:R-:W-:-:S07]  /*b530*/  MOV R2, UR5 ;  /* 0x0000000500027c02 */ /* 0x000fce0008000f00 */
.L_x_329:
[----:B--2---:R2:W3:Y:S02]  /*b540*/  SYNCS.PHASECHK.TRANS64.TRYWAIT P0, [R2+URZ+0x4b0], R5 ;  /* 0x0004b005020075a7 */ /* 0x0044e400080011ff */
[----:B---3--:R-:W-:Y:S05]  /*b550*/  @!P0 NANOSLEEP.SYNCS 0x989680 ;  /* 0x009896800000895d */ /* 0x008fea0003900000 */
[----:B------:R-:W3:Y:S02]  /*b560*/  @!P0 SYNCS.PHASECHK.TRANS64 P0, [R2+URZ+0x4b0], R5 ;  /* 0x0004b005020085a7 */ /* 0x000ee400080010ff */
[----:B---3--:R-:W-:Y:S05]  /*b570*/  @!P0 BRA `(.L_x_329) ;  /* 0xfffffffc00f08947 */ /* 0x008fea000383ffff */
[----:B------:R-:W-:Y:S05]  /*b580*/  BRA `(.L_x_330) ;  /* 0xffffffa400287947 */ /* 0x000fea000383ffff */
.L_x_119:
[----:B--2---:R2:W3:Y:S02]  /*b590*/  SYNCS.PHASECHK.TRANS64.TRYWAIT P1, [R2+URZ+0x4a0], R4 ;  /* 0x0004a004020075a7 */ /* 0x0044e400080211ff */
[----:B---3--:R-:W-:Y:S05]  /*b5a0*/  @!P1 NANOSLEEP.SYNCS 0x989680 ;  /* 0x009896800000995d */ /* 0x008fea0003900000 */
[----:B------:R-:W3:Y:S02]  /*b5b0*/  @!P1 SYNCS.PHASECHK.TRANS64 P1, [R2+URZ+0x4a0], R4 ;  /* 0x0004a004020095a7 */ /* 0x000ee400080210ff */
[----:B---3--:R-:W-:Y:S05]  /*b5c0*/  @!P1 BRA `(.L_x_119) ;  /* 0xfffffffc00f09947 */ /* 0x008fea000383ffff */
[----:B------:R-:W-:Y:S05]  /*b5d0*/  BRA `(.L_x_331) ;  /* 0xffffffa400587947 */ /* 0x000fea000383ffff */
.L_x_122:
[----:B------:R-:W-:-:S07]  /*b5e0*/  MOV R0, UR5 ;  /* 0x0000000500007c02 */ /* 0x000fce0008000f00 */
.L_x_332:
[----:B--2---:R2:W3:Y:S02]  /*b5f0*/  SYNCS.PHASECHK.TRANS64.TRYWAIT P0, [R0+URZ+0x4b0], R2 ;  /* 0x0004b002000075a7 */ /* 0x0044e400080011ff */
[----:B---3--:R-:W-:Y:S05]  /*b600*/  @!P0 NANOSLEEP.SYNCS 0x989680 ;  /* 0x009896800000895d */ /* 0x008fea0003900000 */
[----:B------:R-:W3:Y:S02]  /*b610*/  @!P0 SYNCS.PHASECHK.TRANS64 P0, [R0+URZ+0x4b0], R2 ;  /* 0x0004b002000085a7 */ /* 0x000ee400080010ff */
[----:B---3--:R-:W-:Y:S05]  /*b620*/  @!P0 BRA `(.L_x_332) ;  /* 0xfffffffc00f08947 */ /* 0x008fea000383ffff */
[----:B------:R-:W-:Y:S05]  /*b630*/  BRA `(.L_x_121) ;  /* 0xffffffa400ac7947 */ /* 0x000fea000383ffff */
.L_x_131:
[----:B--2---:R-:W-:-:S04]  /*b640*/  MOV R5, UR4 ;  /* 0x0000000400057c02 */ /* 0x004fc80008000f00 */
[----:B------:R2:W3:Y:S03]  /*b650*/  SYNCS.PHASECHK.TRANS64.TRYWAIT P0, [R5+URZ+0x8], R6 ;  /* 0x00000806050075a7 */ /* 0x0004e600080011ff */
[----:B---3--:R-:W-:Y:S05]  /*b660*/  @!P0 NANOSLEEP.SYNCS 0x989680 ;  /* 0x009896800000895d */ /* 0x008fea0003900000 */
[----:B------:R-:W3:Y:S02]  /*b670*/  @!P0 SYNCS.PHASECHK.TRANS64 P0, [R5+URZ+0x8], R6 ;  /* 0x00000806050085a7 */ /* 0x000ee400080010ff */
[----:B---3--:R-:W-:Y:S05]  /*b680*/  @!P0 BRA `(.L_x_131) ;  /* 0xfffffffc00ec8947 */ /* 0x008fea000383ffff */
[----:B------:R-:W-:Y:S05]  /*b690*/  BRA `(.L_x_130) ;  /* 0xffffffa800607947 */ /* 0x000fea000383ffff */
.L_x_133:
[----:B------:R-:W-:Y:S01]  /*b6a0*/  BSSY B0, `(.L_x_333) ;  /* 0x0000006000007945 */ /* 0x000fe20003800000 */
[----:B------:R-:W-:-:S07]  /*b6b0*/  MOV R15, 0xffffffff ;  /* 0xffffffff000f7802 */ /* 0x000fce0000000f00 */
[----:B-12--5:R-:W-:Y:S05]  /*b6c0*/  WARPSYNC.COLLECTIVE R15, `(.L_x_334) ;  /* 0x000000000f0c7348 */ /* 0x026fea0003c00000 */
[----:B------:R-:W-:Y:S02]  /*b6d0*/  ELECT P6, UR79, PT ;  /* 0x00000000004f782f */ /* 0x000fe400038c0000 */
[----:B------:R-:W-:Y:S01]  /*b6e0*/  MOV R14, UR79 ;  /* 0x0000004f000e7c02 */ /* 0x000fe20008000f00 */
[----:B-12--5:R-:W-:Y:S10]  /*b6f0*/  ENDCOLLECTIVE ;  /* 0x000000000000791b */ /* 0x026ff40003800000 */
.L_x_334:
[----:B------:R-:W-:Y:S05]  /*b700*/  BSYNC B0 ;  /* 0x0000000000007941 */ /* 0x000fea0003800000 */
.L_x_333:
[----:B------:R-:W-:Y:S01]  /*b710*/  PLOP3.LUT P0, PT, P6, PT, PT, 0x80, 0x8 ;  /* 0x000000000008781c */ /* 0x000fe2000370f070 */
[----:B------:R-:W-:-:S12]  /*b720*/  BRA `(.L_x_335) ;  /* 0xffffffa8008c7947 */ /* 0x000fd8000383ffff */
.L_x_135:
[----:B--2---:R-:W-:-:S04]  /*b730*/  MOV R0, UR4 ;  /* 0x0000000400007c02 */ /* 0x004fc80008000f00 */
[----:B------:R2:W3:Y:S03]  /*b740*/  SYNCS.PHASECHK.TRANS64.TRYWAIT P0, [R0+URZ+0x8], R4 ;  /* 0x00000804000075a7 */ /* 0x0004e600080011ff */
[----:B---3--:R-:W-:Y:S05]  /*b750*/  @!P0 NANOSLEEP.SYNCS 0x989680 ;  /* 0x009896800000895d */ /* 0x008fea0003900000 */
[----:B------:R-:W3:Y:S02]  /*b760*/  @!P0 SYNCS.PHASECHK.TRANS64 P0, [R0+URZ+0x8], R4 ;  /* 0x00000804000085a7 */ /* 0x000ee400080010ff */
[----:B---3--:R-:W-:Y:S05]  /*b770*/  @!P0 BRA `(.L_x_135) ;  /* 0xfffffffc00ec8947 */ /* 0x008fea000383ffff */
[----:B------:R-:W-:Y:S05]  /*b780*/  BRA `(.L_x_134) ;  /* 0xffffffa800907947 */ /* 0x000fea000383ffff */
.L_x_136:
[----:B--2---:R2:W3:Y:S02]  /*b790*/  SYNCS.PHASECHK.TRANS64.TRYWAIT P0, [R0+URZ+0x4a0], R4 ;  /* 0x0004a004000075a7 */ /* 0x0044e400080011ff */
[----:B---3--:R-:W-:Y:S05]  /*b7a0*/  @!P0 NANOSLEEP.SYNCS 0x989680 ;  /* 0x009896800000895d */ /* 0x008fea0003900000 */
[----:B------:R-:W3:Y:S02]  /*b7b0*/  @!P0 SYNCS.PHASECHK.TRANS64 P0, [R0+URZ+0x4a0], R4 ;  /* 0x0004a004000085a7 */ /* 0x000ee400080010ff */
[----:B---3--:R-:W-:Y:S05]  /*b7c0*/  @!P0 BRA `(.L_x_136) ;  /* 0xfffffffc00f08947 */ /* 0x008fea000383ffff */
[----:B------:R-:W-:Y:S05]  /*b7d0*/  BRA `(.L_x_336) ;  /* 0xffffffac00647947 */ /* 0x000fea000383ffff */
.L_x_138:
[----:B------:R-:W-:-:S07]  /*b7e0*/  MOV R0, UR9 ;  /* 0x0000000900007c02 */ /* 0x000fce0008000f00 */
.L_x_337:
[----:B--2---:R2:W3:Y:S02]  /*b7f0*/  SYNCS.PHASECHK.TRANS64.TRYWAIT P0, [R0+URZ+0x4e0], R4 ;  /* 0x0004e004000075a7 */ /* 0x0044e400080011ff */
[----:B---3--:R-:W-:Y:S05]  /*b800*/  @!P0 NANOSLEEP.SYNCS 0x989680 ;  /* 0x009896800000895d */ /* 0x008fea0003900000 */
[----:B------:R-:W3:Y:S02]  /*b810*/  @!P0 SYNCS.PHASECHK.TRANS64 P0, [R0+URZ+0x4e0], R4 ;  /* 0x0004e004000085a7 */ /* 0x000ee400080010ff */
[----:B---3--:R-:W-:Y:S05]  /*b820*/  @!P0 BRA `(.L_x_337) ;  /* 0xfffffffc00f08947 */ /* 0x008fea000383ffff */
[----:B------:R-:W-:Y:S05]  /*b830*/  BRA `(.L_x_338) ;  /* 0xffffffac00ac7947 */ /* 0x000fea000383ffff */
.L_x_141:
[----:B------:R-:W-:Y:S07]  /*b840*/  MOV R0, UR7 ;  /* 0x0000000700007c02 */ /* 0x000fee0008000f00 */
.L_x_339:
[----:B--2---:R2:W3:Y:S02]  /*b850*/  SYNCS.PHASECHK.TRANS64.TRYWAIT P0, [R0+URZ], R4 ;  /* 0x00000004000075a7 */ /* 0x0044e400080011ff */
[----:B---3--:R-:W-:Y:S05]  /*b860*/  @!P0 NANOSLEEP.SYNCS 0x989680 ;  /* 0x009896800000895d */ /* 0x008fea0003900000 */
[----:B------:R-:W3:Y:S02]  /*b870*/  @!P0 SYNCS.PHASECHK.TRANS64 P0, [R0+URZ], R4 ;  /* 0x00000004000085a7 */ /* 0x000ee400080010ff */
[----:B---3--:R-:W-:Y:S05]  /*b880*/  @!P0 BRA `(.L_x_339) ;  /* 0xfffffffc00f08947 */ /* 0x008fea000383ffff */
[----:B------:R-:W-:Y:S05]  /*b890*/  BRA `(.L_x_140) ;  /* 0xffffffac00c47947 */ /* 0x000fea000383ffff */
.L_x_145:
[----:B--2---:R-:W-:-:S07]  /*b8a0*/  MOV R0, UR7 ;  /* 0x0000000700007c02 */ /* 0x004fce0008000f00 */
.L_x_340:
[----:B--2---:R2:W3:Y:S02]  /*b8b0*/  SYNCS.PHASECHK.TRANS64.TRYWAIT P0, [R0+URZ], R2 ;  /* 0x00000002000075a7 */ /* 0x0044e400080011ff */
[----:B---3--:R-:W-:Y:S05]  /*b8c0*/  @!P0 NANOSLEEP.SYNCS 0x989680 ;  /* 0x009896800000895d */ /* 0x008fea0003900000 */
[----:B------:R-:W3:Y:S02]  /*b8d0*/  @!P0 SYNCS.PHASECHK.TRANS64 P0, [R0+URZ], R2 ;  /* 0x00000002000085a7 */ /* 0x000ee400080010ff */
[----:B---3--:R-:W-:Y:S05]  /*b8e0*/  @!P0 BRA `(.L_x_340) ;  /* 0xfffffffc00f08947 */ /* 0x008fea000383ffff */
[----:B------:R-:W-:Y:S05]  /*b8f0*/  BRA `(.L_x_341) ;  /* 0xffffffb0007c7947 */ /* 0x000fea000383ffff */
.L_x_146:
[----:B------:R-:W-:-:S07]  /*b900*/  MOV R0, UR7 ;  /* 0x0000000700007c02 */ /* 0x000fce0008000f00 */
.L_x_342:
[----:B-1----:R1:W2:Y:S02]  /*b910*/  SYNCS.PHASECHK.TRANS64.TRYWAIT P0, [R0+URZ], R3 ;  /* 0x00000003000075a7 */ /* 0x0022a400080011ff */
[----:B--2---:R-:W-:Y:S05]  /*b920*/  @!P0 NANOSLEEP.SYNCS 0x989680 ;  /* 0x009896800000895d */ /* 0x004fea0003900000 */
[----:B------:R-:W2:Y:S02]  /*b930*/  @!P0 SYNCS.PHASECHK.TRANS64 P0, [R0+URZ], R3 ;  /* 0x00000003000085a7 */ /* 0x000ea400080010ff */
[----:B--2---:R-:W-:Y:S05]  /*b940*/  @!P0 BRA `(.L_x_342) ;  /* 0xfffffffc00f08947 */ /* 0x004fea000383ffff */
[----:B------:R-:W-:Y:S05]  /*b950*/  BRA `(.L_x_343) ;  /* 0xffffffb000887947 */ /* 0x000fea000383ffff */
.L_x_147:
[----:B------:R-:W-:-:S07]  /*b960*/  MOV R0, UR7 ;  /* 0x0000000700007c02 */ /* 0x000fce0008000f00 */
.L_x_344:
[----:B-1----:R1:W2:Y:S02]  /*b970*/  SYNCS.PHASECHK.TRANS64.TRYWAIT P0, [R0+URZ], R3 ;  /* 0x00000003000075a7 */ /* 0x0022a400080011ff */
[----:B--2---:R-:W-:Y:S05]  /*b980*/  @!P0 NANOSLEEP.SYNCS 0x989680 ;  /* 0x009896800000895d */ /* 0x004fea0003900000 */
[----:B------:R-:W2:Y:S02]  /*b990*/  @!P0 SYNCS.PHASECHK.TRANS64 P0, [R0+URZ], R3 ;  /* 0x00000003000085a7 */ /* 0x000ea400080010ff */
[----:B--2---:R-:W-:Y:S05]  /*b9a0*/  @!P0 BRA `(.L_x_344) ;  /* 0xfffffffc00f08947 */ /* 0x004fea000383ffff */
[----:B------:R-:W-:Y:S05]  /*b9b0*/  BRA `(.L_x_345) ;  /* 0xffffffb000947947 */ /* 0x000fea000383ffff */
.L_x_150:
[----:B------:R-:W-:-:S07]  /*b9c0*/  MOV R0, UR6 ;  /* 0x0000000600007c02 */ /* 0x000fce0008000f00 */
.L_x_346:
[----:B-1----:R1:W2:Y:S02]  /*b9d0*/  SYNCS.PHASECHK.TRANS64.TRYWAIT P1, [R0+URZ+0x520], R2 ;  /* 0x00052002000075a7 */ /* 0x0022a400080211ff */
[----:B--2---:R-:W-:Y:S05]  /*b9e0*/  @!P1 NANOSLEEP.SYNCS 0x989680 ;  /* 0x009896800000995d */ /* 0x004fea0003900000 */
[----:B------:R-:W2:Y:S02]  /*b9f0*/  @!P1 SYNCS.PHASECHK.TRANS64 P1, [R0+URZ+0x520], R2 ;  /* 0x00052002000095a7 */ /* 0x000ea400080210ff */
[----:B--2---:R-:W-:Y:S05]  /*ba00*/  @!P1 BRA `(.L_x_346) ;  /* 0xfffffffc00f09947 */ /* 0x004fea000383ffff */
[----:B------:R-:W-:Y:S05]  /*ba10*/  BRA `(.L_x_347) ;  /* 0xffffffb000e07947 */ /* 0x000fea000383ffff */
.L_x_155:
[----:B---3--:R3:W4:Y:S02]  /*ba20*/  SYNCS.PHASECHK.TRANS64.TRYWAIT P0, [R7+URZ+0x4a0], R0 ;  /* 0x0004a000070075a7 */ /* 0x00872400080011ff */
[----:B----4-:R-:W-:Y:S05]  /*ba30*/  @!P0 NANOSLEEP.SYNCS 0x989680 ;  /* 0x009896800000895d */ /* 0x010fea0003900000 */
[----:B------:R-:W4:Y:S02]  /*ba40*/  @!P0 SYNCS.PHASECHK.TRANS64 P0, [R7+URZ+0x4a0], R0 ;  /* 0x0004a000070085a7 */ /* 0x000f2400080010ff */
[----:B----4-:R-:W-:Y:S05]  /*ba50*/  @!P0 BRA `(.L_x_155) ;  /* 0xfffffffc00f08947 */ /* 0x010fea000383ffff */
[----:B------:R-:W-:Y:S05]  /*ba60*/  BRA `(.L_x_348) ;  /* 0xffffffb400f87947 */ /* 0x000fea000383ffff */
.L_x_158:
[----:B-1----:R-:W-:Y:S07]  /*ba70*/  MOV R0, UR19 ;  /* 0x0000001300007c02 */ /* 0x002fee0008000f00 */
.L_x_349:
[----:B-1----:R1:W3:Y:S02]  /*ba80*/  SYNCS.PHASECHK.TRANS64.TRYWAIT P2, [R0+URZ+0x498], R7 ;  /* 0x00049807000075a7 */ /* 0x0022e400080411ff */
[----:B---3--:R-:W-:Y:S05]  /*ba90*/  @!P2 NANOSLEEP.SYNCS 0x989680 ;  /* 0x009896800000a95d */ /* 0x008fea0003900000 */
[----:B------:R-:W3:Y:S02]  /*baa0*/  @!P2 SYNCS.PHASECHK.TRANS64 P2, [R0+URZ+0x498], R7 ;  /* 0x000498070000a5a7 */ /* 0x000ee400080410ff */
[----:B---3--:R-:W-:Y:S05]  /*bab0*/  @!P2 BRA `(.L_x_349) ;  /* 0xfffffffc00f0a947 */ /* 0x008fea000383ffff */
[----:B------:R-:W-:Y:S05]  /*bac0*/  BRA `(.L_x_157) ;  /* 0xffffffbc00407947 */ /* 0x000fea000383ffff */
.L_x_161:
[----:B-1----:R-:W-:Y:S07]  /*bad0*/  MOV R0, UR19 ;  /* 0x0000001300007c02 */ /* 0x002fee0008000f00 */
.L_x_350:
[----:B-1----:R1:W3:Y:S02]  /*bae0*/  SYNCS.PHASECHK.TRANS64.TRYWAIT P0, [R0+URZ+0x488], R6 ;  /* 0x00048806000075a7 */ /* 0x0022e400080011ff */
[----:B---3--:R-:W-:Y:S05]  /*baf0*/  @!P0 NANOSLEEP.SYNCS 0x989680 ;  /* 0x009896800000895d */ /* 0x008fea0003900000 */
[----:B------:R-:W3:Y:S02]  /*bb00*/  @!P0 SYNCS.PHASECHK.TRANS64 P0, [R0+URZ+0x488], R6 ;  /* 0x00048806000085a7 */ /* 0x000ee400080010ff */
[----:B---3--:R-:W-:Y:S05]  /*bb10*/  @!P0 BRA `(.L_x_350) ;  /* 0xfffffffc00f08947 */ /* 0x008fea000383ffff */
[----:B------:R-:W-:Y:S05]  /*bb20*/  BRA `(.L_x_351) ;  /* 0xffffffbc008c7947 */ /* 0x000fea000383ffff */
.L_x_164:
[----:B--2---:R2:W4:Y:S02]  /*bb30*/  SYNCS.PHASECHK.TRANS64.TRYWAIT P0, [R3+URZ+0x4a0], R0 ;  /* 0x0004a000030075a7 */ /* 0x00452400080011ff */
[----:B----4-:R-:W-:Y:S05]  /*bb40*/  @!P0 NANOSLEEP.SYNCS 0x989680 ;  /* 0x009896800000895d */ /* 0x010fea0003900000 */
[----:B------:R-:W4:Y:S02]  /*bb50*/  @!P0 SYNCS.PHASECHK.TRANS64 P0, [R3+URZ+0x4a0], R0 ;  /* 0x0004a000030085a7 */ /* 0x000f2400080010ff */
[----:B----4-:R-:W-:Y:S05]  /*bb60*/  @!P0 BRA `(.L_x_164) ;  /* 0xfffffffc00f08947 */ /* 0x010fea000383ffff */
[----:B------:R-:W-:Y:S05]  /*bb70*/  BRA `(.L_x_352) ;  /* 0xffffffc000dc7947 */ /* 0x000fea000383ffff */
.L_x_175:
[----:B-1----:R-:W-:Y:S04]  /*bb80*/  MOV R0, UR57 ;  /* 0x0000003900007c02 */ /* 0x002fe80008000f00 */
[----:B------:R1:W2:Y:S03]  /*bb90*/  SYNCS.PHASECHK.TRANS64.TRYWAIT P1, [R0+URZ+0x480], R3 ;  /* 0x00048003000075a7 */ /* 0x0002a600080211ff */
[----:B--2---:R-:W-:Y:S05]  /*bba0*/  @!P1 NANOSLEEP.SYNCS 0x989680 ;  /* 0x009896800000995d */ /* 0x004fea0003900000 */
[----:B------:R-:W2:Y:S02]  /*bbb0*/  @!P1 SYNCS.PHASECHK.TRANS64 P1, [R0+URZ+0x480], R3 ;  /* 0x00048003000095a7 */ /* 0x000ea400080210ff */
[----:B--2---:R-:W-:Y:S05]  /*bbc0*/  @!P1 BRA `(.L_x_175) ;  /* 0xfffffffc00ec9947 */ /* 0x004fea000383ffff */
[----:B------:R-:W-:Y:S05]  /*bbd0*/  BRA `(.L_x_174) ;  /* 0xffffffcc00ec7947 */ /* 0x000fea000383ffff */
.L_x_177:
[----:B------:R1:W1:Y:S02]  /*bbe0*/  SYNCS.PHASECHK.TRANS64.TRYWAIT P1, [R82+URZ+0x4c0], R4 ;  /* 0x0004c004520075a7 */ /* 0x00026400080211ff */
[----:B-1----:R-:W-:Y:S05]  /*bbf0*/  @!P1 NANOSLEEP.SYNCS 0x989680 ;  /* 0x009896800000995d */ /* 0x002fea0003900000 */
[----:B------:R-:W1:Y:S02]  /*bc00*/  @!P1 SYNCS.PHASECHK.TRANS64 P1, [R82+URZ+0x4c0], R4 ;  /* 0x0004c004520095a7 */ /* 0x000e6400080210ff */
[----:B-1----:R-:W-:Y:S05]  /*bc10*/  @!P1 BRA `(.L_x_177) ;  /* 0xfffffffc00f09947 */ /* 0x002fea000383ffff */
[----:B------:R-:W-:Y:S05]  /*bc20*/  BRA `(.L_x_176) ;  /* 0xffffffd000287947 */ /* 0x000fea000383ffff */
        .weak           $__internal_0_$__cuda_sm10x_tcgen05_guardrail_trap_col_being_dealloced_not_returned_by_alloc
        .type           $__internal_0_$__cuda_sm10x_tcgen05_guardrail_trap_col_being_dealloced_not_returned_by_alloc,@function
        .size           $__internal_0_$__cuda_sm10x_tcgen05_guardrail_trap_col_being_dealloced_not_returned_by_alloc,($__internal_1_$__cuda_sm10x_tcgen05_guardrail_trap_phase_invalid_during_alloc - $__internal_0_$__cuda_sm10x_tcgen05_guardrail_trap_col_being_dealloced_not_returned_by_alloc)
$__internal_0_$__cuda_sm10x_tcgen05_guardrail_trap_col_being_dealloced_not_returned_by_alloc:
[----:B------:R-:W-:Y:S05]  /*bc30*/  BPT.TRAP 0x1 ;  /* 0x000000040000795c */ /* 0x000fea0000300000 */
[----:B------:R-:W-:-:S04]  /*bc40*/  HFMA2 R3, -RZ, RZ, 0, 0 ;  /* 0x00000000ff037431 */ /* 0x000fc800000001ff */
[----:B------:R-:W-:Y:S05]  /*bc50*/  RET.REL.NODEC R2 `(_ZN7cutlass13device_kernelINS_4gemm6kernel13GemmUniversalIN4cute5tupleIJiiiiEEENS1_10collective13CollectiveMmaINS1_35MainloopSm100TmaUmmaWarpSpecializedILi72ELi2ELi4ENS5_IJNS4_1CILi2EEENSA_ILi4EEENSA_ILi1EEEEEEEENS5_IJNSA_ILi128EEENSA_ILi64EEENSA_ILi32EEEEEENS_12float_e4m3_tENS5_IJlSD_lEEESK_SL_NS4_8TiledMMAINS4_8MMA_AtomIJNS4_10MMA_TraitsINS4_25SM100_MMA_F8F6F4_2x1SM_SSEJSK_SK_fSG_SH_NS4_17integral_constantINS4_4UMMA5MajorELSS_0EEEST_NSQ_INSR_7ScaleInELSU_0EEESV_EEEEEENS4_6LayoutINS5_IJSD_SD_SD_EEENS5_IJNSA_ILi0EEES10_S10_EEEEENS5_IJNS4_10UnderscoreES13_S13_EEEEENS4_28SM100_TMA_2SM_LOAD_MULTICASTENS4_14ComposedLayoutINS4_7SwizzleILi1ELi4ELi3EEENS4_18smem_ptr_flag_bitsILi8EEENSY_INS5_IJNSA_ILi8EEESI_EEENS5_IJSI_SD_EEEEEEEvNS4_8identityENS4_18SM100_TMA_2SM_LOADES1G_vS1H_EENS_8epilogue10collective18CollectiveEpilogueINS1K_23Sm100TmaWarpSpecializedILi1ELi1ELi32ELb0ELb0EEEJNS5_IJSH_SH_SI_EEENS5_IJNSY_ISH_SD_EES1Q_EEESK_SL_SK_SL_NS1K_6fusion15FusionCallbacksIS1O_NS1S_17LinearCombinationISK_fSK_fLNS_15FloatRoundStyleE2EEES1P_S1R_JEEENS4_5SM1004TMEM4LOAD26SM100_TMEM_LOAD_32dp32b32xENS4_13SM90_TMA_LOADENS17_INS18_ILi2ELi4ELi3EEES1B_NSY_INS5_IJS1C_SH_EEENS5_IJSH_SD_EEEEEEENS4_39AutoVectorizingCopyWithAssumedAlignmentILi128EEENS4_14SM90_TMA_STOREES27_S29_S29_EEEvvEEEEvNT_6ParamsE) ;  /* 0xffffff4002e87950 */ /* 0x000fea0003c3ffff */
        .weak           $__internal_1_$__cuda_sm10x_tcgen05_guardrail_trap_phase_invalid_during_alloc
        .type           $__internal_1_$__cuda_sm10x_tcgen05_guardrail_trap_phase_invalid_during_alloc,@function
        .size           $__internal_1_$__cuda_sm10x_tcgen05_guardrail_trap_phase_invalid_during_alloc,($__internal_2_$__cuda_sm10x_tcgen05_guardrail_trap_unallocated_columns_being_dealloced - $__internal_1_$__cuda_sm10x_tcgen05_guardrail_trap_phase_invalid_during_alloc)
$__internal_1_$__cuda_sm10x_tcgen05_guardrail_trap_phase_invalid_during_alloc:
[----:B------:R-:W-:Y:S05]  /*bc60*/  BPT.TRAP 0x1 ;  /* 0x000000040000795c */ /* 0x000fea0000300000 */
[----:B------:R-:W-:-:S04]  /*bc70*/  MOV R5, 0x0 ;  /* 0x0000000000057802 */ /* 0x000fc80000000f00 */
[----:B------:R-:W-:Y:S05]  /*bc80*/  RET.REL.NODEC R4 `(_ZN7cutlass13device_kernelINS_4gemm6kernel13GemmUniversalIN4cute5tupleIJiiiiEEENS1_10collective13CollectiveMmaINS1_35MainloopSm100TmaUmmaWarpSpecializedILi72ELi2ELi4ENS5_IJNS4_1CILi2EEENSA_ILi4EEENSA_ILi1EEEEEEEENS5_IJNSA_ILi128EEENSA_ILi64EEENSA_ILi32EEEEEENS_12float_e4m3_tENS5_IJlSD_lEEESK_SL_NS4_8TiledMMAINS4_8MMA_AtomIJNS4_10MMA_TraitsINS4_25SM100_MMA_F8F6F4_2x1SM_SSEJSK_SK_fSG_SH_NS4_17integral_constantINS4_4UMMA5MajorELSS_0EEEST_NSQ_INSR_7ScaleInELSU_0EEESV_EEEEEENS4_6LayoutINS5_IJSD_SD_SD_EEENS5_IJNSA_ILi0EEES10_S10_EEEEENS5_IJNS4_10UnderscoreES13_S13_EEEEENS4_28SM100_TMA_2SM_LOAD_MULTICASTENS4_14ComposedLayoutINS4_7SwizzleILi1ELi4ELi3EEENS4_18smem_ptr_flag_bitsILi8EEENSY_INS5_IJNSA_ILi8EEESI_EEENS5_IJSI_SD_EEEEEEEvNS4_8identityENS4_18SM100_TMA_2SM_LOADES1G_vS1H_EENS_8epilogue10collective18CollectiveEpilogueINS1K_23Sm100TmaWarpSpecializedILi1ELi1ELi32ELb0ELb0EEEJNS5_IJSH_SH_SI_EEENS5_IJNSY_ISH_SD_EES1Q_EEESK_SL_SK_SL_NS1K_6fusion15FusionCallbacksIS1O_NS1S_17LinearCombinationISK_fSK_fLNS_15FloatRoundStyleE2EEES1P_S1R_JEEENS4_5SM1004TMEM4LOAD26SM100_TMEM_LOAD_32dp32b32xENS4_13SM90_TMA_LOADENS17_INS18_ILi2ELi4ELi3EEES1B_NSY_INS5_IJS1C_SH_EEENS5_IJSH_SD_EEEEEEENS4_39AutoVectorizingCopyWithAssumedAlignmentILi128EEENS4_14SM90_TMA_STOREES27_S29_S29_EEEvvEEEEvNT_6ParamsE) ;  /* 0xffffff4004dc7950 */ /* 0x000fea0003c3ffff */
        .weak           $__internal_2_$__cuda_sm10x_tcgen05_guardrail_trap_unallocated_columns_being_dealloced
        .type           $__internal_2_$__cuda_sm10x_tcgen05_guardrail_trap_unallocated_columns_being_dealloced,@function
        .size           $__internal_2_$__cuda_sm10x_tcgen05_guardrail_trap_unallocated_columns_being_dealloced,(.L_x_354 - $__internal_2_$__cuda_sm10x_tcgen05_guardrail_trap_unallocated_columns_being_dealloced)
$__internal_2_$__cuda_sm10x_tcgen05_guardrail_trap_unallocated_columns_being_dealloced:
[----:B------:R-:W-:Y:S05]  /*bc90*/  BPT.TRAP 0x1 ;  /* 0x000000040000795c */ /* 0x000fea0000300000 */
[----:B------:R-:W-:-:S04]  /*bca0*/  HFMA2 R3, -RZ, RZ, 0, 0 ;  /* 0x00000000ff037431 */ /* 0x000fc800000001ff */
[----:B------:R-:W-:Y:S05]  /*bcb0*/  RET.REL.NODEC R2 `(_ZN7cutlass13device_kernelINS_4gemm6kernel13GemmUniversalIN4cute5tupleIJiiiiEEENS1_10collective13CollectiveMmaINS1_35MainloopSm100TmaUmmaWarpSpecializedILi72ELi2ELi4ENS5_IJNS4_1CILi2EEENSA_ILi4EEENSA_ILi1EEEEEEEENS5_IJNSA_ILi128EEENSA_ILi64EEENSA_ILi32EEEEEENS_12float_e4m3_tENS5_IJlSD_lEEESK_SL_NS4_8TiledMMAINS4_8MMA_AtomIJNS4_10MMA_TraitsINS4_25SM100_MMA_F8F6F4_2x1SM_SSEJSK_SK_fSG_SH_NS4_17integral_constantINS4_4UMMA5MajorELSS_0EEEST_NSQ_INSR_7ScaleInELSU_0EEESV_EEEEEENS4_6LayoutINS5_IJSD_SD_SD_EEENS5_IJNSA_ILi0EEES10_S10_EEEEENS5_IJNS4_10UnderscoreES13_S13_EEEEENS4_28SM100_TMA_2SM_LOAD_MULTICASTENS4_14ComposedLayoutINS4_7SwizzleILi1ELi4ELi3EEENS4_18smem_ptr_flag_bitsILi8EEENSY_INS5_IJNSA_ILi8EEESI_EEENS5_IJSI_SD_EEEEEEEvNS4_8identityENS4_18SM100_TMA_2SM_LOADES1G_vS1H_EENS_8epilogue10collective18CollectiveEpilogueINS1K_23Sm100TmaWarpSpecializedILi1ELi1ELi32ELb0ELb0EEEJNS5_IJSH_SH_SI_EEENS5_IJNSY_ISH_SD_EES1Q_EEESK_SL_SK_SL_NS1K_6fusion15FusionCallbacksIS1O_NS1S_17LinearCombinationISK_fSK_fLNS_15FloatRoundStyleE2EEES1P_S1R_JEEENS4_5SM1004TMEM4LOAD26SM100_TMEM_LOAD_32dp32b32xENS4_13SM90_TMA_LOADENS17_INS18_ILi2ELi4ELi3EEES1B_NSY_INS5_IJS1C_SH_EEENS5_IJSH_SD_EEEEEEENS4_39AutoVectorizingCopyWithAssumedAlignmentILi128EEENS4_14SM90_TMA_STOREES27_S29_S29_EEEvvEEEEvNT_6ParamsE) ;  /* 0xffffff4002d07950 */ /* 0x000fea0003c3ffff */
.L_x_353:
[----:B------:R-:W-:-:S00]  /*bcc0*/  BRA `(.L_x_353) ;  /* 0xfffffffc00fc7947 */ /* 0x000fc0000383ffff */
[----:B------:R-:W-:-:S00]  /*bcd0*/  NOP ;  /* 0x0000000000007918 */ /* 0x000fc00000000000 */
        /* <DEDUP_REMOVED lines=10> */
.L_x_354:


//--------------------- .nv.global.init           --------------------------
	.section	.nv.global.init,"aw",@progbits
.nv.global.init:
	.type		$str$27,@object
	.size		$str$27,($str$28 - $str$27)
$str$27:
        /*0000*/ 	.byte	0x28, 0x61, 0x64, 0x64, 0x72, 0x65, 0x73, 0x73, 0x20, 0x26, 0x20, 0x6d, 0x61, 0x73, 0x6b, 0x29
        /*0010*/ 	.byte	0x20, 0x3d, 0x3d, 0x20, 0x30, 0x00
	.type		$str$28,@object
	.size		$str$28,($str$26 - $str$28)
$str$28:
        /*0016*/ 	.byte	0x2f, 0x74, 0x6d, 0x70, 0x2f, 0x63, 0x75, 0x74, 0x6c, 0x61, 0x73, 0x73, 0x5f, 0x73, 0x77, 0x65
        /*0026*/ 	.byte	0x65, 0x70, 0x5f, 0x73, 0x72, 0x63, 0x2f, 0x69, 0x6e, 0x63, 0x6c, 0x75, 0x64, 0x65, 0x2f, 0x63
        /*0036*/ 	.byte	0x75, 0x74, 0x65, 0x2f, 0x70, 0x6f, 0x69, 0x6e, 0x74, 0x65, 0x72, 0x5f, 0x66, 0x6c, 0x61, 0x67
        /*0046*/ 	.byte	0x67, 0x65, 0x64, 0x2e, 0x68, 0x70, 0x70, 0x00
	.type		$str$26,@object
	.size		$str$26,($str$25 - $str$26)
$str$26:
        /*004e*/ 	.byte	0x2f, 0x74, 0x6d, 0x70, 0x2f, 0x63, 0x75, 0x74, 0x6c, 0x61, 0x73, 0x73, 0x5f, 0x73, 0x77, 0x65
        /*005e*/ 	.byte	0x65, 0x70, 0x5f, 0x73, 0x72, 0x63, 0x2f, 0x69, 0x6e, 0x63, 0x6c, 0x75, 0x64, 0x65, 0x2f, 0x63
        /*006e*/ 	.byte	0x75, 0x74, 0x65, 0x2f, 0x61, 0x74, 0x6f, 0x6d, 0x2f, 0x63, 0x6f, 0x70, 0x79, 0x5f, 0x74, 0x72
        /*007e*/ 	.byte	0x61, 0x69, 0x74, 0x73, 0x5f, 0x73, 0x6d, 0x31, 0x30, 0x30, 0x2e, 0x68, 0x70, 0x70, 0x00
	.type		$str$25,@object
	.size		$str$25,(__unnamed_1 - $str$25)
$str$25:
        /*008d*/ 	.byte	0x28, 0x28, 0x75, 0x69, 0x6e, 0x74, 0x33, 0x32, 0x5f, 0x74, 0x28, 0x74, 0x68, 0x72, 0x65, 0x61
        /*009d*/ 	.byte	0x64, 0x49, 0x64, 0x78, 0x2e, 0x78, 0x29, 0x20, 0x2f, 0x20, 0x33, 0x32, 0x29, 0x20, 0x25, 0x20
        /*00ad*/ 	.byte	0x34, 0x29, 0x20, 0x3d, 0x3d, 0x20, 0x28, 0x28, 0x28, 0x74, 0x6d, 0x65, 0x6d, 0x5f, 0x61, 0x64
        /*00bd*/ 	.byte	0x64, 0x72, 0x20, 0x3e, 0x3e, 0x20, 0x31, 0x36, 0x29, 0x20, 0x2f, 0x20, 0x33, 0x32, 0x29, 0x20
        /*00cd*/ 	.byte	0x25, 0x20, 0x34, 0x29, 0x00
	.type		__unnamed_1,@object
	.size		__unnamed_1,(__unnamed_2 - __unnamed_1)
__unnamed_1:
        /*00d2*/ 	.byte	0x61, 0x75, 0x74, 0x6f, 0x20, 0x63, 0x75, 0x74, 0x65, 0x3a, 0x3a, 0x61, 0x73, 0x5f, 0x70, 0x6f
        /* <DEDUP_REMOVED lines=24> */
        /*0262*/ 	.byte	0x3c, 0x34, 0x30, 0x39, 0x36, 0x3e, 0x3e, 0x3e, 0x3e, 0x5d, 0x00
	.type		__unnamed_2,@object
	.size		__unnamed_2,(.L_2 - __unnamed_2)
__unnamed_2:
        /* <DEDUP_REMOVED lines=40> */
        /*04ed*/ 	.byte	0x74, 0x65, 0x3a, 0x3a, 0x43, 0x3c, 0x30, 0x3e, 0x3e, 0x3e, 0x3e, 0x5d, 0x00
.L_2:


//--------------------- .nv.shared._ZN7cutlass13device_kernelINS_4gemm6kernel13GemmUniversalIN4cute5tupleIJiiiiEEENS1_10collective13CollectiveMmaINS1_35MainloopSm100TmaUmmaWarpSpecializedILi72ELi2ELi4ENS5_IJNS4_1CILi2EEENSA_ILi4EEENSA_ILi1EEEEEEEENS5_IJNSA_ILi128EEENSA_ILi64EEENSA_ILi32EEEEEENS_12float_e4m3_tENS5_IJlSD_lEEESK_SL_NS4_8TiledMMAINS4_8MMA_AtomIJNS4_10MMA_TraitsINS4_25SM100_MMA_F8F6F4_2x1SM_SSEJSK_SK_fSG_SH_NS4_17integral_constantINS4_4UMMA5MajorELSS_0EEEST_NSQ_INSR_7ScaleInELSU_0EEESV_EEEEEENS4_6LayoutINS5_IJSD_SD_SD_EEENS5_IJNSA_ILi0EEES10_S10_EEEEENS5_IJNS4_10UnderscoreES13_S13_EEEEENS4_28SM100_TMA_2SM_LOAD_MULTICASTENS4_14ComposedLayoutINS4_7SwizzleILi1ELi4ELi3EEENS4_18smem_ptr_flag_bitsILi8EEENSY_INS5_IJNSA_ILi8EEESI_EEENS5_IJSI_SD_EEEEEEEvNS4_8identityENS4_18SM100_TMA_2SM_LOADES1G_vS1H_EENS_8epilogue10collective18CollectiveEpilogueINS1K_23Sm100TmaWarpSpecializedILi1ELi1ELi32ELb0ELb0EEEJNS5_IJSH_SH_SI_EEENS5_IJNSY_ISH_SD_EES1Q_EEESK_SL_SK_SL_NS1K_6fusion15FusionCallbacksIS1O_NS1S_17LinearCombinationISK_fSK_fLNS_15FloatRoundStyleE2EEES1P_S1R_JEEENS4_5SM1004TMEM4LOAD26SM100_TMEM_LOAD_32dp32b32xENS4_13SM90_TMA_LOADENS17_INS18_ILi2ELi4ELi3EEES1B_NSY_INS5_IJS1C_SH_EEENS5_IJSH_SD_EEEEEEENS4_39AutoVectorizingCopyWithAssumedAlignmentILi128EEENS4_14SM90_TMA_STOREES27_S29_S29_EEEvvEEEEvNT_6ParamsE --------------------------
	.section	.nv.shared._ZN7cutlass13device_kernelINS_4gemm6kernel13GemmUniversalIN4cute5tupleIJiiiiEEENS1_10collective13CollectiveMmaINS1_35MainloopSm100TmaUmmaWarpSpecializedILi72ELi2ELi4ENS5_IJNS4_1CILi2EEENSA_ILi4EEENSA_ILi1EEEEEEEENS5_IJNSA_ILi128EEENSA_ILi64EEENSA_ILi32EEEEEENS_12float_e4m3_tENS5_IJlSD_lEEESK_SL_NS4_8TiledMMAINS4_8MMA_AtomIJNS4_10MMA_TraitsINS4_25SM100_MMA_F8F6F4_2x1SM_SSEJSK_SK_fSG_SH_NS4_17integral_constantINS4_4UMMA5MajorELSS_0EEEST_NSQ_INSR_7ScaleInELSU_0EEESV_EEEEEENS4_6LayoutINS5_IJSD_SD_SD_EEENS5_IJNSA_ILi0EEES10_S10_EEEEENS5_IJNS4_10UnderscoreES13_S13_EEEEENS4_28SM100_TMA_2SM_LOAD_MULTICASTENS4_14ComposedLayoutINS4_7SwizzleILi1ELi4ELi3EEENS4_18smem_ptr_flag_bitsILi8EEENSY_INS5_IJNSA_ILi8EEESI_EEENS5_IJSI_SD_EEEEEEEvNS4_8identityENS4_18SM100_TMA_2SM_LOADES1G_vS1H_EENS_8epilogue10collective18CollectiveEpilogueINS1K_23Sm100TmaWarpSpecializedILi1ELi1ELi32ELb0ELb0EEEJNS5_IJSH_SH_SI_EEENS5_IJNSY_ISH_SD_EES1Q_EEESK_SL_SK_SL_NS1K_6fusion15FusionCallbacksIS1O_NS1S_17LinearCombinationISK_fSK_fLNS_15FloatRoundStyleE2EEES1P_S1R_JEEENS4_5SM1004TMEM4LOAD26SM100_TMEM_LOAD_32dp32b32xENS4_13SM90_TMA_LOADENS17_INS18_ILi2ELi4ELi3EEES1B_NSY_INS5_IJS1C_SH_EEENS5_IJSH_SD_EEEEEEENS4_39AutoVectorizingCopyWithAssumedAlignmentILi128EEENS4_14SM90_TMA_STOREES27_S29_S29_EEEvvEEEEvNT_6ParamsE,"aw",@nobits
	.sectionflags	@""
	.align	16
	.zero		1024


//--------------------- .nv.shared.reserved.0     --------------------------
	.section	.nv.shared.reserved.0,"aw",@nobits
	.weak		__nv_reservedSMEM_offset_0_alias
	.size		__nv_reservedSMEM_offset_0_alias, 0, 64
	.other		__nv_reservedSMEM_offset_0_alias,@"STO_CUDA_RESERVED_SHARED STV_DEFAULT"
__nv_reservedSMEM_offset_0_alias:
	.zero		0
.nv.shared.reserved.0:
	.zero		64
	.weak		__nv_reservedSMEM_tcgen05_partition
	.type		__nv_reservedSMEM_tcgen05_partition,@object
	.size		__nv_reservedSMEM_tcgen05_partition,(.L_0 - __nv_reservedSMEM_tcgen05_partition)
__nv_reservedSMEM_tcgen05_partition:
	.zero		32
.L_0:


//--------------------- .nv.global                --------------------------
	.section	.nv.global,"aw",@nobits
.nv.global:
	.type		_ZN40_INTERNAL_b0259fe6_4_k_cu_1a8c2138_327504cute1_E,@object
	.size		_ZN40_INTERNAL_b0259fe6_4_k_cu_1a8c2138_327504cute1_E,(_ZN40_INTERNAL_b0259fe6_4_k_cu_1a8c2138_327504cuda3std3__45__cpo6cbeginE - _ZN40_INTERNAL_b0259fe6_4_k_cu_1a8c2138_327504cute1_E)
_ZN40_INTERNAL_b0259fe6_4_k_cu_1a8c2138_327504cute1_E:
	.zero		1
	.type		_ZN40_INTERNAL_b0259fe6_4_k_cu_1a8c2138_327504cuda3std3__45__cpo6cbeginE,@object
	.size		_ZN40_INTERNAL_b0259fe6_4_k_cu_1a8c2138_327504cuda3std3__45__cpo6cbeginE,(_ZN40_INTERNAL_b0259fe6_4_k_cu_1a8c2138_327504cuda3std3__48in_placeE - _ZN40_INTERNAL_b0259fe6_4_k_cu_1a8c2138_327504cuda3std3__45__cpo6cbeginE)
_ZN40_INTERNAL_b0259fe6_4_k_cu_1a8c2138_327504cuda3std3__45__cpo6cbeginE:
	.zero		1
	.type		_ZN40_INTERNAL_b0259fe6_4_k_cu_1a8c2138_327504cuda3std3__48in_placeE,@object
	.size		_ZN40_INTERNAL_b0259fe6_4_k_cu_1a8c2138_327504cuda3std3__48in_placeE,(_ZN40_INTERNAL_b0259fe6_4_k_cu_1a8c2138_327504cuda3std6ranges3__45__cpo9iter_moveE - _ZN40_INTERNAL_b0259fe6_4_k_cu_1a8c2138_327504cuda3std3__48in_placeE)
_ZN40_INTERNAL_b0259fe6_4_k_cu_1a8c2138_327504cuda3std3__48in_placeE:
	.zero		1
	.type		_ZN40_INTERNAL_b0259fe6_4_k_cu_1a8c2138_327504cuda3std6ranges3__45__cpo9iter_moveE,@object
	.size		_ZN40_INTERNAL_b0259fe6_4_k_cu_1a8c2138_327504cuda3std6ranges3__45__cpo9iter_moveE,(_ZN40_INTERNAL_b0259fe6_4_k_cu_1a8c2138_327504cuda3std3__45__cpo5beginE - _ZN40_INTERNAL_b0259fe6_4_k_cu_1a8c2138_327504cuda3std6ranges3__45__cpo9iter_moveE)
_ZN40_INTERNAL_b0259fe6_4_k_cu_1a8c2138_327504cuda3std6ranges3__45__cpo9iter_moveE:
	.zero		1
	.type		_ZN40_INTERNAL_b0259fe6_4_k_cu_1a8c2138_327504cuda3std3__45__cpo5beginE,@object
	.size		_ZN40_INTERNAL_b0259fe6_4_k_cu_1a8c2138_327504cuda3std3__45__cpo5beginE,(_ZN40_INTERNAL_b0259fe6_4_k_cu_1a8c2138_327504cuda3std3__442_GLOBAL__N__b0259fe6_4_k_cu_1a8c2138_327506ignoreE - _ZN40_INTERNAL_b0259fe6_4_k_cu_1a8c2138_327504cuda3std3__45__cpo5beginE)
_ZN40_INTERNAL_b0259fe6_4_k_cu_1a8c2138_327504cuda3std3__45__cpo5beginE:
	.zero		1
	.type		_ZN40_INTERNAL_b0259fe6_4_k_cu_1a8c2138_327504cuda3std3__442_GLOBAL__N__b0259fe6_4_k_cu_1a8c2138_327506ignoreE,@object
	.size		_ZN40_INTERNAL_b0259fe6_4_k_cu_1a8c2138_327504cuda3std3__442_GLOBAL__N__b0259fe6_4_k_cu_1a8c2138_327506ignoreE,(_ZN40_INTERNAL_b0259fe6_4_k_cu_1a8c2138_327504cute7productE - _ZN40_INTERNAL_b0259fe6_4_k_cu_1a8c2138_327504cuda3std3__442_GLOBAL__N__b0259fe6_4_k_cu_1a8c2138_327506ignoreE)
_ZN40_INTERNAL_b0259fe6_4_k_cu_1a8c2138_327504cuda3std3__442_GLOBAL__N__b0259fe6_4_k_cu_1a8c2138_327506ignoreE:
	.zero		1
	.type		_ZN40_INTERNAL_b0259fe6_4_k_cu_1a8c2138_327504cute7productE,@object
	.size		_ZN40_INTERNAL_b0259fe6_4_k_cu_1a8c2138_327504cute7productE,(_ZN40_INTERNAL_b0259fe6_4_k_cu_1a8c2138_327504cuda3std3__45__cpo3endE - _ZN40_INTERNAL_b0259fe6_4_k_cu_1a8c2138_327504cute7productE)
_ZN40_INTERNAL_b0259fe6_4_k_cu_1a8c2138_327504cute7productE:
	.zero		1
	.type		_ZN40_INTERNAL_b0259fe6_4_k_cu_1a8c2138_327504cuda3std3__45__cpo3endE,@object
	.size		_ZN40_INTERNAL_b0259fe6_4_k_cu_1a8c2138_327504cuda3std3__45__cpo3endE,(_ZN40_INTERNAL_b0259fe6_4_k_cu_1a8c2138_327504cuda3std3__419piecewise_constructE - _ZN40_INTERNAL_b0259fe6_4_k_cu_1a8c2138_327504cuda3std3__45__cpo3endE)
_ZN40_INTERNAL_b0259fe6_4_k_cu_1a8c2138_327504cuda3std3__45__cpo3endE:
	.zero		1
	.type		_ZN40_INTERNAL_b0259fe6_4_k_cu_1a8c2138_327504cuda3std3__419piecewise_constructE,@object
	.size		_ZN40_INTERNAL_b0259fe6_4_k_cu_1a8c2138_327504cuda3std3__419piecewise_constructE,(_ZN40_INTERNAL_b0259fe6_4_k_cu_1a8c2138_327504cuda3std3__45__cpo4cendE - _ZN40_INTERNAL_b0259fe6_4_k_cu_1a8c2138_327504cuda3std3__419piecewise_constructE)
_ZN40_INTERNAL_b0259fe6_4_k_cu_1a8c2138_327504cuda3std3__419piecewise_constructE:
	.zero		1
	.type		_ZN40_INTERNAL_b0259fe6_4_k_cu_1a8c2138_327504cuda3std3__45__cpo4cendE,@object
	.size		_ZN40_INTERNAL_b0259fe6_4_k_cu_1a8c2138_327504cuda3std3__45__cpo4cendE,(_ZN40_INTERNAL_b0259fe6_4_k_cu_1a8c2138_327504cuda3std6ranges3__45__cpo4swapE - _ZN40_INTERNAL_b0259fe6_4_k_cu_1a8c2138_327504cuda3std3__45__cpo4cendE)
_ZN40_INTERNAL_b0259fe6_4_k_cu_1a8c2138_327504cuda3std3__45__cpo4cendE:
	.zero		1
	.type		_ZN40_INTERNAL_b0259fe6_4_k_cu_1a8c2138_327504cuda3std6ranges3__45__cpo4swapE,@object
	.size		_ZN40_INTERNAL_b0259fe6_4_k_cu_1a8c2138_327504cuda3std6ranges3__45__cpo4swapE,(.L_10 - _ZN40_INTERNAL_b0259fe6_4_k_cu_1a8c2138_327504cuda3std6ranges3__45__cpo4swapE)
_ZN40_INTERNAL_b0259fe6_4_k_cu_1a8c2138_327504cuda3std6ranges3__45__cpo4swapE:
	.zero		1
.L_10:


//--------------------- .nv.constant0._ZN7cutlass13device_kernelINS_4gemm6kernel13GemmUniversalIN4cute5tupleIJiiiiEEENS1_10collective13CollectiveMmaINS1_35MainloopSm100TmaUmmaWarpSpecializedILi72ELi2ELi4ENS5_IJNS4_1CILi2EEENSA_ILi4EEENSA_ILi1EEEEEEEENS5_IJNSA_ILi128EEENSA_ILi64EEENSA_ILi32EEEEEENS_12float_e4m3_tENS5_IJlSD_lEEESK_SL_NS4_8TiledMMAINS4_8MMA_AtomIJNS4_10MMA_TraitsINS4_25SM100_MMA_F8F6F4_2x1SM_SSEJSK_SK_fSG_SH_NS4_17integral_constantINS4_4UMMA5MajorELSS_0EEEST_NSQ_INSR_7ScaleInELSU_0EEESV_EEEEEENS4_6LayoutINS5_IJSD_SD_SD_EEENS5_IJNSA_ILi0EEES10_S10_EEEEENS5_IJNS4_10UnderscoreES13_S13_EEEEENS4_28SM100_TMA_2SM_LOAD_MULTICASTENS4_14ComposedLayoutINS4_7SwizzleILi1ELi4ELi3EEENS4_18smem_ptr_flag_bitsILi8EEENSY_INS5_IJNSA_ILi8EEESI_EEENS5_IJSI_SD_EEEEEEEvNS4_8identityENS4_18SM100_TMA_2SM_LOADES1G_vS1H_EENS_8epilogue10collective18CollectiveEpilogueINS1K_23Sm100TmaWarpSpecializedILi1ELi1ELi32ELb0ELb0EEEJNS5_IJSH_SH_SI_EEENS5_IJNSY_ISH_SD_EES1Q_EEESK_SL_SK_SL_NS1K_6fusion15FusionCallbacksIS1O_NS1S_17LinearCombinationISK_fSK_fLNS_15FloatRoundStyleE2EEES1P_S1R_JEEENS4_5SM1004TMEM4LOAD26SM100_TMEM_LOAD_32dp32b32xENS4_13SM90_TMA_LOADENS17_INS18_ILi2ELi4ELi3EEES1B_NSY_INS5_IJS1C_SH_EEENS5_IJSH_SD_EEEEEEENS4_39AutoVectorizingCopyWithAssumedAlignmentILi128EEENS4_14SM90_TMA_STOREES27_S29_S29_EEEvvEEEEvNT_6ParamsE --------------------------
	.section	.nv.constant0._ZN7cutlass13device_kernelINS_4gemm6kernel13GemmUniversalIN4cute5tupleIJiiiiEEENS1_10collective13CollectiveMmaINS1_35MainloopSm100TmaUmmaWarpSpecializedILi72ELi2ELi4ENS5_IJNS4_1CILi2EEENSA_ILi4EEENSA_ILi1EEEEEEEENS5_IJNSA_ILi128EEENSA_ILi64EEENSA_ILi32EEEEEENS_12float_e4m3_tENS5_IJlSD_lEEESK_SL_NS4_8TiledMMAINS4_8MMA_AtomIJNS4_10MMA_TraitsINS4_25SM100_MMA_F8F6F4_2x1SM_SSEJSK_SK_fSG_SH_NS4_17integral_constantINS4_4UMMA5MajorELSS_0EEEST_NSQ_INSR_7ScaleInELSU_0EEESV_EEEEEENS4_6LayoutINS5_IJSD_SD_SD_EEENS5_IJNSA_ILi0EEES10_S10_EEEEENS5_IJNS4_10UnderscoreES13_S13_EEEEENS4_28SM100_TMA_2SM_LOAD_MULTICASTENS4_14ComposedLayoutINS4_7SwizzleILi1ELi4ELi3EEENS4_18smem_ptr_flag_bitsILi8EEENSY_INS5_IJNSA_ILi8EEESI_EEENS5_IJSI_SD_EEEEEEEvNS4_8identityENS4_18SM100_TMA_2SM_LOADES1G_vS1H_EENS_8epilogue10collective18CollectiveEpilogueINS1K_23Sm100TmaWarpSpecializedILi1ELi1ELi32ELb0ELb0EEEJNS5_IJSH_SH_SI_EEENS5_IJNSY_ISH_SD_EES1Q_EEESK_SL_SK_SL_NS1K_6fusion15FusionCallbacksIS1O_NS1S_17LinearCombinationISK_fSK_fLNS_15FloatRoundStyleE2EEES1P_S1R_JEEENS4_5SM1004TMEM4LOAD26SM100_TMEM_LOAD_32dp32b32xENS4_13SM90_TMA_LOADENS17_INS18_ILi2ELi4ELi3EEES1B_NSY_INS5_IJS1C_SH_EEENS5_IJSH_SD_EEEEEEENS4_39AutoVectorizingCopyWithAssumedAlignmentILi128EEENS4_14SM90_TMA_STOREES27_S29_S29_EEEvvEEEEvNT_6ParamsE,"a",@progbits
	.sectionflags	@""
	.align	4
.nv.constant0._ZN7cutlass13device_kernelINS_4gemm6kernel13GemmUniversalIN4cute5tupleIJiiiiEEENS1_10collective13CollectiveMmaINS1_35MainloopSm100TmaUmmaWarpSpecializedILi72ELi2ELi4ENS5_IJNS4_1CILi2EEENSA_ILi4EEENSA_ILi1EEEEEEEENS5_IJNSA_ILi128EEENSA_ILi64EEENSA_ILi32EEEEEENS_12float_e4m3_tENS5_IJlSD_lEEESK_SL_NS4_8TiledMMAINS4_8MMA_AtomIJNS4_10MMA_TraitsINS4_25SM100_MMA_F8F6F4_2x1SM_SSEJSK_SK_fSG_SH_NS4_17integral_constantINS4_4UMMA5MajorELSS_0EEEST_NSQ_INSR_7ScaleInELSU_0EEESV_EEEEEENS4_6LayoutINS5_IJSD_SD_SD_EEENS5_IJNSA_ILi0EEES10_S10_EEEEENS5_IJNS4_10UnderscoreES13_S13_EEEEENS4_28SM100_TMA_2SM_LOAD_MULTICASTENS4_14ComposedLayoutINS4_7SwizzleILi1ELi4ELi3EEENS4_18smem_ptr_flag_bitsILi8EEENSY_INS5_IJNSA_ILi8EEESI_EEENS5_IJSI_SD_EEEEEEEvNS4_8identityENS4_18SM100_TMA_2SM_LOADES1G_vS1H_EENS_8epilogue10collective18CollectiveEpilogueINS1K_23Sm100TmaWarpSpecializedILi1ELi1ELi32ELb0ELb0EEEJNS5_IJSH_SH_SI_EEENS5_IJNSY_ISH_SD_EES1Q_EEESK_SL_SK_SL_NS1K_6fusion15FusionCallbacksIS1O_NS1S_17LinearCombinationISK_fSK_fLNS_15FloatRoundStyleE2EEES1P_S1R_JEEENS4_5SM1004TMEM4LOAD26SM100_TMEM_LOAD_32dp32b32xENS4_13SM90_TMA_LOADENS17_INS18_ILi2ELi4ELi3EEES1B_NSY_INS5_IJS1C_SH_EEENS5_IJSH_SD_EEEEEEENS4_39AutoVectorizingCopyWithAssumedAlignmentILi128EEENS4_14SM90_TMA_STOREES27_S29_S29_EEEvvEEEEvNT_6ParamsE:
	.zero		2944


//--------------------- SYMBOLS --------------------------

	.type		.nv.reservedSmem.offset0,@object
	.size		.nv.reservedSmem.offset0,0x4
	.type		.nv.reservedSmem.cap,@object
	.size		.nv.reservedSmem.cap,0x4
	.type		__assertfail,@function
